//
// Generated by NVIDIA NVVM Compiler
//
// Compiler Build ID: CL-36424714
// Cuda compilation tools, release 13.0, V13.0.88
// Based on NVVM 20.0.0
//

.version 9.0
.target sm_100
.address_size 64

	// .globl	_Z14mma_matmul_2_0PK6__halfS1_Pfiii
// _ZZ14mma_matmul_2_0PK6__halfS1_PfiiiE2As has been demoted
// _ZZ14mma_matmul_2_0PK6__halfS1_PfiiiE2Bs has been demoted
// _ZZ14mma_matmul_2_1PK6__halfS1_PfiiiE2As has been demoted
// _ZZ14mma_matmul_2_1PK6__halfS1_PfiiiE2Bs has been demoted

.visible .entry _Z14mma_matmul_2_0PK6__halfS1_Pfiii(
	.param .u64 .ptr .align 1 _Z14mma_matmul_2_0PK6__halfS1_Pfiii_param_0,
	.param .u64 .ptr .align 1 _Z14mma_matmul_2_0PK6__halfS1_Pfiii_param_1,
	.param .u64 .ptr .align 1 _Z14mma_matmul_2_0PK6__halfS1_Pfiii_param_2,
	.param .u32 _Z14mma_matmul_2_0PK6__halfS1_Pfiii_param_3,
	.param .u32 _Z14mma_matmul_2_0PK6__halfS1_Pfiii_param_4,
	.param .u32 _Z14mma_matmul_2_0PK6__halfS1_Pfiii_param_5
)
.maxntid 256
{
	.reg .pred 	%p<7>;
	.reg .b32 	%r<982>;
	.reg .b32 	%f<628>;
	.reg .b64 	%rd<42>;
	// demoted variable
	.shared .align 16 .b8 _ZZ14mma_matmul_2_0PK6__halfS1_PfiiiE2As[4096];
	// demoted variable
	.shared .align 16 .b8 _ZZ14mma_matmul_2_0PK6__halfS1_PfiiiE2Bs[4096];
	ld.param.u64 	%rd6, [_Z14mma_matmul_2_0PK6__halfS1_Pfiii_param_0];
	ld.param.u64 	%rd7, [_Z14mma_matmul_2_0PK6__halfS1_Pfiii_param_1];
	ld.param.u32 	%r26, [_Z14mma_matmul_2_0PK6__halfS1_Pfiii_param_5];
	cvta.to.global.u64 	%rd1, %rd7;
	cvta.to.global.u64 	%rd2, %rd6;
	mov.u32 	%r27, %ctaid.y;
	shl.b32 	%r1, %r27, 6;
	mov.u32 	%r28, %ctaid.x;
	shl.b32 	%r2, %r28, 6;
	mov.u32 	%r29, %tid.y;
	mov.u32 	%r30, %ntid.x;
	mov.u32 	%r31, %tid.x;
	mad.lo.s32 	%r3, %r29, %r30, %r31;
	and.b32  	%r4, %r3, 31;
	shr.u32 	%r32, %r3, 3;
	and.b32  	%r5, %r32, 32752;
	shr.u32 	%r33, %r3, 2;
	and.b32  	%r6, %r33, 1073741816;
	and.b32  	%r7, %r33, 24;
	setp.lt.s32 	%p1, %r26, 8;
	mov.f32 	%f612, 0f00000000;
	mov.f32 	%f613, %f612;
	mov.f32 	%f614, %f612;
	mov.f32 	%f615, %f612;
	mov.f32 	%f616, %f612;
	mov.f32 	%f617, %f612;
	mov.f32 	%f618, %f612;
	mov.f32 	%f619, %f612;
	mov.f32 	%f620, %f612;
	mov.f32 	%f621, %f612;
	mov.f32 	%f622, %f612;
	mov.f32 	%f623, %f612;
	mov.f32 	%f624, %f612;
	mov.f32 	%f625, %f612;
	mov.f32 	%f626, %f612;
	mov.f32 	%f627, %f612;
	@%p1 bra 	$L__BB0_9;
	mul.lo.s32 	%r35, %r26, %r1;
	mul.wide.s32 	%rd8, %r35, 2;
	add.s64 	%rd3, %rd2, %rd8;
	mul.lo.s32 	%r36, %r26, %r2;
	mul.wide.s32 	%rd9, %r36, 2;
	add.s64 	%rd4, %rd1, %rd9;
	shr.u32 	%r37, %r4, 3;
	shr.u32 	%r38, %r3, 1;
	shl.b32 	%r39, %r3, 2;
	and.b32  	%r40, %r39, 4;
	and.b32  	%r41, %r38, 3;
	shr.u32 	%r42, %r4, 4;
	or.b32  	%r43, %r42, %r40;
	xor.b32  	%r44, %r43, %r41;
	or.b32  	%r45, %r37, %r40;
	xor.b32  	%r46, %r45, %r41;
	shr.u32 	%r47, %r26, 3;
	and.b32  	%r48, %r38, 7;
	shr.u32 	%r49, %r4, 2;
	add.s32 	%r50, %r6, %r49;
	mul.lo.s32 	%r51, %r26, %r50;
	shr.u32 	%r52, %r51, 3;
	and.b32  	%r53, %r3, 3;
	add.s32 	%r8, %r52, %r53;
	add.s32 	%r54, %r48, %r5;
	shl.b32 	%r55, %r44, 4;
	mov.u32 	%r56, _ZZ14mma_matmul_2_0PK6__halfS1_PfiiiE2As;
	add.s32 	%r57, %r56, %r55;
	add.s32 	%r58, %r7, %r41;
	shl.b32 	%r59, %r46, 4;
	mov.u32 	%r60, _ZZ14mma_matmul_2_0PK6__halfS1_PfiiiE2Bs;
	add.s32 	%r61, %r60, %r59;
	xor.b32  	%r62, %r55, 32;
	add.s32 	%r63, %r56, %r62;
	xor.b32  	%r64, %r59, 32;
	add.s32 	%r65, %r60, %r64;
	add.s32 	%r9, %r47, -1;
	shr.u32 	%r66, %r9, 2;
	add.s32 	%r10, %r66, 1;
	setp.lt.u32 	%p2, %r9, 12;
	shl.b32 	%r67, %r54, 7;
	add.s32 	%r11, %r63, %r67;
	add.s32 	%r12, %r57, %r67;
	shl.b32 	%r68, %r58, 7;
	add.s32 	%r13, %r61, %r68;
	add.s32 	%r14, %r65, %r68;
	mov.b32 	%r980, 0;
	mov.f32 	%f612, 0f00000000;
	@%p2 bra 	$L__BB0_4;
	and.b32  	%r70, %r10, 2147483644;
	neg.s32 	%r977, %r70;
	mov.b32 	%r980, 0;
	mov.f32 	%f612, 0f00000000;
	mov.u32 	%r978, %r8;
	mov.f32 	%f613, %f612;
	mov.f32 	%f614, %f612;
	mov.f32 	%f615, %f612;
	mov.f32 	%f616, %f612;
	mov.f32 	%f617, %f612;
	mov.f32 	%f618, %f612;
	mov.f32 	%f619, %f612;
	mov.f32 	%f620, %f612;
	mov.f32 	%f621, %f612;
	mov.f32 	%f622, %f612;
	mov.f32 	%f623, %f612;
	mov.f32 	%f624, %f612;
	mov.f32 	%f625, %f612;
	mov.f32 	%f626, %f612;
	mov.f32 	%f627, %f612;
$L__BB0_3:
	.pragma "nounroll";
	add.s32 	%r512, %r14, 512;
	add.s32 	%r498, %r13, 512;
	add.s32 	%r495, %r12, 1024;
	add.s32 	%r509, %r11, 1024;
	mul.wide.u32 	%rd10, %r978, 16;
	add.s64 	%rd11, %rd3, %rd10;
	ld.global.v4.u32 	{%r519, %r520, %r521, %r522}, [%rd11];
	shr.u32 	%r523, %r3, 3;
	and.b32  	%r524, %r523, 3;
	shl.b32 	%r525, %r3, 4;
	and.b32  	%r526, %r525, -128;
	mov.u32 	%r527, _ZZ14mma_matmul_2_0PK6__halfS1_PfiiiE2As;
	add.s32 	%r528, %r527, %r526;
	and.b32  	%r529, %r3, 7;
	xor.b32  	%r530, %r524, %r529;
	shl.b32 	%r531, %r530, 4;
	add.s32 	%r532, %r528, %r531;
	st.shared.v4.u32 	[%r532], {%r519, %r520, %r521, %r522};
	add.s64 	%rd12, %rd4, %rd10;
	ld.global.v4.u32 	{%r533, %r534, %r535, %r536}, [%rd12];
	mov.u32 	%r537, _ZZ14mma_matmul_2_0PK6__halfS1_PfiiiE2Bs;
	add.s32 	%r538, %r537, %r526;
	add.s32 	%r539, %r538, %r531;
	st.shared.v4.u32 	[%r539], {%r533, %r534, %r535, %r536};
	bar.sync 	0;
	// begin inline asm
	ldmatrix.sync.aligned.x4.m8n8.shared.b16 {%r71, %r72, %r73, %r74}, [%r12];

	// end inline asm
	// begin inline asm
	ldmatrix.sync.aligned.x2.m8n8.shared.b16 {%r76, %r77}, [%r13];

	// end inline asm
	// begin inline asm
	mma.sync.aligned.m16n8k16.row.col.f32.f16.f16.f32 {%f116,%f117,%f118,%f119}, {%r71,%r72,%r73,%r74}, {%r76,%r77}, {%f627,%f626,%f625,%f624};

	// end inline asm
	// begin inline asm
	ldmatrix.sync.aligned.x4.m8n8.shared.b16 {%r85, %r86, %r87, %r88}, [%r11];

	// end inline asm
	// begin inline asm
	ldmatrix.sync.aligned.x2.m8n8.shared.b16 {%r90, %r91}, [%r14];

	// end inline asm
	// begin inline asm
	mma.sync.aligned.m16n8k16.row.col.f32.f16.f16.f32 {%f124,%f125,%f126,%f127}, {%r85,%r86,%r87,%r88}, {%r90,%r91}, {%f116,%f117,%f118,%f119};

	// end inline asm
	// begin inline asm
	ldmatrix.sync.aligned.x4.m8n8.shared.b16 {%r99, %r100, %r101, %r102}, [%r12];

	// end inline asm
	// begin inline asm
	ldmatrix.sync.aligned.x2.m8n8.shared.b16 {%r104, %r105}, [%r498];

	// end inline asm
	// begin inline asm
	mma.sync.aligned.m16n8k16.row.col.f32.f16.f16.f32 {%f132,%f133,%f134,%f135}, {%r99,%r100,%r101,%r102}, {%r104,%r105}, {%f623,%f622,%f621,%f620};

	// end inline asm
	// begin inline asm
	ldmatrix.sync.aligned.x4.m8n8.shared.b16 {%r113, %r114, %r115, %r116}, [%r11];

	// end inline asm
	// begin inline asm
	ldmatrix.sync.aligned.x2.m8n8.shared.b16 {%r118, %r119}, [%r512];

	// end inline asm
	// begin inline asm
	mma.sync.aligned.m16n8k16.row.col.f32.f16.f16.f32 {%f140,%f141,%f142,%f143}, {%r113,%r114,%r115,%r116}, {%r118,%r119}, {%f132,%f133,%f134,%f135};

	// end inline asm
	// begin inline asm
	ldmatrix.sync.aligned.x4.m8n8.shared.b16 {%r127, %r128, %r129, %r130}, [%r495];

	// end inline asm
	// begin inline asm
	ldmatrix.sync.aligned.x2.m8n8.shared.b16 {%r132, %r133}, [%r13];

	// end inline asm
	// begin inline asm
	mma.sync.aligned.m16n8k16.row.col.f32.f16.f16.f32 {%f148,%f149,%f150,%f151}, {%r127,%r128,%r129,%r130}, {%r132,%r133}, {%f619,%f618,%f617,%f616};

	// end inline asm
	// begin inline asm
	ldmatrix.sync.aligned.x4.m8n8.shared.b16 {%r141, %r142, %r143, %r144}, [%r509];

	// end inline asm
	// begin inline asm
	ldmatrix.sync.aligned.x2.m8n8.shared.b16 {%r146, %r147}, [%r14];

	// end inline asm
	// begin inline asm
	mma.sync.aligned.m16n8k16.row.col.f32.f16.f16.f32 {%f156,%f157,%f158,%f159}, {%r141,%r142,%r143,%r144}, {%r146,%r147}, {%f148,%f149,%f150,%f151};

	// end inline asm
	// begin inline asm
	ldmatrix.sync.aligned.x4.m8n8.shared.b16 {%r155, %r156, %r157, %r158}, [%r495];

	// end inline asm
	// begin inline asm
	ldmatrix.sync.aligned.x2.m8n8.shared.b16 {%r160, %r161}, [%r498];

	// end inline asm
	// begin inline asm
	mma.sync.aligned.m16n8k16.row.col.f32.f16.f16.f32 {%f164,%f165,%f166,%f167}, {%r155,%r156,%r157,%r158}, {%r160,%r161}, {%f615,%f614,%f613,%f612};

	// end inline asm
	// begin inline asm
	ldmatrix.sync.aligned.x4.m8n8.shared.b16 {%r169, %r170, %r171, %r172}, [%r509];

	// end inline asm
	// begin inline asm
	ldmatrix.sync.aligned.x2.m8n8.shared.b16 {%r174, %r175}, [%r512];

	// end inline asm
	// begin inline asm
	mma.sync.aligned.m16n8k16.row.col.f32.f16.f16.f32 {%f172,%f173,%f174,%f175}, {%r169,%r170,%r171,%r172}, {%r174,%r175}, {%f164,%f165,%f166,%f167};

	// end inline asm
	bar.sync 	0;
	ld.global.v4.u32 	{%r540, %r541, %r542, %r543}, [%rd11+64];
	st.shared.v4.u32 	[%r532], {%r540, %r541, %r542, %r543};
	ld.global.v4.u32 	{%r544, %r545, %r546, %r547}, [%rd12+64];
	st.shared.v4.u32 	[%r539], {%r544, %r545, %r546, %r547};
	bar.sync 	0;
	// begin inline asm
	ldmatrix.sync.aligned.x4.m8n8.shared.b16 {%r183, %r184, %r185, %r186}, [%r12];

	// end inline asm
	// begin inline asm
	ldmatrix.sync.aligned.x2.m8n8.shared.b16 {%r188, %r189}, [%r13];

	// end inline asm
	// begin inline asm
	mma.sync.aligned.m16n8k16.row.col.f32.f16.f16.f32 {%f180,%f181,%f182,%f183}, {%r183,%r184,%r185,%r186}, {%r188,%r189}, {%f124,%f125,%f126,%f127};

	// end inline asm
	// begin inline asm
	ldmatrix.sync.aligned.x4.m8n8.shared.b16 {%r197, %r198, %r199, %r200}, [%r11];

	// end inline asm
	// begin inline asm
	ldmatrix.sync.aligned.x2.m8n8.shared.b16 {%r202, %r203}, [%r14];

	// end inline asm
	// begin inline asm
	mma.sync.aligned.m16n8k16.row.col.f32.f16.f16.f32 {%f188,%f189,%f190,%f191}, {%r197,%r198,%r199,%r200}, {%r202,%r203}, {%f180,%f181,%f182,%f183};

	// end inline asm
	// begin inline asm
	ldmatrix.sync.aligned.x4.m8n8.shared.b16 {%r211, %r212, %r213, %r214}, [%r12];

	// end inline asm
	// begin inline asm
	ldmatrix.sync.aligned.x2.m8n8.shared.b16 {%r216, %r217}, [%r498];

	// end inline asm
	// begin inline asm
	mma.sync.aligned.m16n8k16.row.col.f32.f16.f16.f32 {%f196,%f197,%f198,%f199}, {%r211,%r212,%r213,%r214}, {%r216,%r217}, {%f140,%f141,%f142,%f143};

	// end inline asm
	// begin inline asm
	ldmatrix.sync.aligned.x4.m8n8.shared.b16 {%r225, %r226, %r227, %r228}, [%r11];

	// end inline asm
	// begin inline asm
	ldmatrix.sync.aligned.x2.m8n8.shared.b16 {%r230, %r231}, [%r512];

	// end inline asm
	// begin inline asm
	mma.sync.aligned.m16n8k16.row.col.f32.f16.f16.f32 {%f204,%f205,%f206,%f207}, {%r225,%r226,%r227,%r228}, {%r230,%r231}, {%f196,%f197,%f198,%f199};

	// end inline asm
	// begin inline asm
	ldmatrix.sync.aligned.x4.m8n8.shared.b16 {%r239, %r240, %r241, %r242}, [%r495];

	// end inline asm
	// begin inline asm
	ldmatrix.sync.aligned.x2.m8n8.shared.b16 {%r244, %r245}, [%r13];

	// end inline asm
	// begin inline asm
	mma.sync.aligned.m16n8k16.row.col.f32.f16.f16.f32 {%f212,%f213,%f214,%f215}, {%r239,%r240,%r241,%r242}, {%r244,%r245}, {%f156,%f157,%f158,%f159};

	// end inline asm
	// begin inline asm
	ldmatrix.sync.aligned.x4.m8n8.shared.b16 {%r253, %r254, %r255, %r256}, [%r509];

	// end inline asm
	// begin inline asm
	ldmatrix.sync.aligned.x2.m8n8.shared.b16 {%r258, %r259}, [%r14];

	// end inline asm
	// begin inline asm
	mma.sync.aligned.m16n8k16.row.col.f32.f16.f16.f32 {%f220,%f221,%f222,%f223}, {%r253,%r254,%r255,%r256}, {%r258,%r259}, {%f212,%f213,%f214,%f215};

	// end inline asm
	// begin inline asm
	ldmatrix.sync.aligned.x4.m8n8.shared.b16 {%r267, %r268, %r269, %r270}, [%r495];

	// end inline asm
	// begin inline asm
	ldmatrix.sync.aligned.x2.m8n8.shared.b16 {%r272, %r273}, [%r498];

	// end inline asm
	// begin inline asm
	mma.sync.aligned.m16n8k16.row.col.f32.f16.f16.f32 {%f228,%f229,%f230,%f231}, {%r267,%r268,%r269,%r270}, {%r272,%r273}, {%f172,%f173,%f174,%f175};

	// end inline asm
	// begin inline asm
	ldmatrix.sync.aligned.x4.m8n8.shared.b16 {%r281, %r282, %r283, %r284}, [%r509];

	// end inline asm
	// begin inline asm
	ldmatrix.sync.aligned.x2.m8n8.shared.b16 {%r286, %r287}, [%r512];

	// end inline asm
	// begin inline asm
	mma.sync.aligned.m16n8k16.row.col.f32.f16.f16.f32 {%f236,%f237,%f238,%f239}, {%r281,%r282,%r283,%r284}, {%r286,%r287}, {%f228,%f229,%f230,%f231};

	// end inline asm
	bar.sync 	0;
	ld.global.v4.u32 	{%r548, %r549, %r550, %r551}, [%rd11+128];
	st.shared.v4.u32 	[%r532], {%r548, %r549, %r550, %r551};
	ld.global.v4.u32 	{%r552, %r553, %r554, %r555}, [%rd12+128];
	st.shared.v4.u32 	[%r539], {%r552, %r553, %r554, %r555};
	bar.sync 	0;
	// begin inline asm
	ldmatrix.sync.aligned.x4.m8n8.shared.b16 {%r295, %r296, %r297, %r298}, [%r12];

	// end inline asm
	// begin inline asm
	ldmatrix.sync.aligned.x2.m8n8.shared.b16 {%r300, %r301}, [%r13];

	// end inline asm
	// begin inline asm
	mma.sync.aligned.m16n8k16.row.col.f32.f16.f16.f32 {%f244,%f245,%f246,%f247}, {%r295,%r296,%r297,%r298}, {%r300,%r301}, {%f188,%f189,%f190,%f191};

	// end inline asm
	// begin inline asm
	ldmatrix.sync.aligned.x4.m8n8.shared.b16 {%r309, %r310, %r311, %r312}, [%r11];

	// end inline asm
	// begin inline asm
	ldmatrix.sync.aligned.x2.m8n8.shared.b16 {%r314, %r315}, [%r14];

	// end inline asm
	// begin inline asm
	mma.sync.aligned.m16n8k16.row.col.f32.f16.f16.f32 {%f252,%f253,%f254,%f255}, {%r309,%r310,%r311,%r312}, {%r314,%r315}, {%f244,%f245,%f246,%f247};

	// end inline asm
	// begin inline asm
	ldmatrix.sync.aligned.x4.m8n8.shared.b16 {%r323, %r324, %r325, %r326}, [%r12];

	// end inline asm
	// begin inline asm
	ldmatrix.sync.aligned.x2.m8n8.shared.b16 {%r328, %r329}, [%r498];

	// end inline asm
	// begin inline asm
	mma.sync.aligned.m16n8k16.row.col.f32.f16.f16.f32 {%f260,%f261,%f262,%f263}, {%r323,%r324,%r325,%r326}, {%r328,%r329}, {%f204,%f205,%f206,%f207};

	// end inline asm
	// begin inline asm
	ldmatrix.sync.aligned.x4.m8n8.shared.b16 {%r337, %r338, %r339, %r340}, [%r11];

	// end inline asm
	// begin inline asm
	ldmatrix.sync.aligned.x2.m8n8.shared.b16 {%r342, %r343}, [%r512];

	// end inline asm
	// begin inline asm
	mma.sync.aligned.m16n8k16.row.col.f32.f16.f16.f32 {%f268,%f269,%f270,%f271}, {%r337,%r338,%r339,%r340}, {%r342,%r343}, {%f260,%f261,%f262,%f263};

	// end inline asm
	// begin inline asm
	ldmatrix.sync.aligned.x4.m8n8.shared.b16 {%r351, %r352, %r353, %r354}, [%r495];

	// end inline asm
	// begin inline asm
	ldmatrix.sync.aligned.x2.m8n8.shared.b16 {%r356, %r357}, [%r13];

	// end inline asm
	// begin inline asm
	mma.sync.aligned.m16n8k16.row.col.f32.f16.f16.f32 {%f276,%f277,%f278,%f279}, {%r351,%r352,%r353,%r354}, {%r356,%r357}, {%f220,%f221,%f222,%f223};

	// end inline asm
	// begin inline asm
	ldmatrix.sync.aligned.x4.m8n8.shared.b16 {%r365, %r366, %r367, %r368}, [%r509];

	// end inline asm
	// begin inline asm
	ldmatrix.sync.aligned.x2.m8n8.shared.b16 {%r370, %r371}, [%r14];

	// end inline asm
	// begin inline asm
	mma.sync.aligned.m16n8k16.row.col.f32.f16.f16.f32 {%f284,%f285,%f286,%f287}, {%r365,%r366,%r367,%r368}, {%r370,%r371}, {%f276,%f277,%f278,%f279};

	// end inline asm
	// begin inline asm
	ldmatrix.sync.aligned.x4.m8n8.shared.b16 {%r379, %r380, %r381, %r382}, [%r495];

	// end inline asm
	// begin inline asm
	ldmatrix.sync.aligned.x2.m8n8.shared.b16 {%r384, %r385}, [%r498];

	// end inline asm
	// begin inline asm
	mma.sync.aligned.m16n8k16.row.col.f32.f16.f16.f32 {%f292,%f293,%f294,%f295}, {%r379,%r380,%r381,%r382}, {%r384,%r385}, {%f236,%f237,%f238,%f239};

	// end inline asm
	// begin inline asm
	ldmatrix.sync.aligned.x4.m8n8.shared.b16 {%r393, %r394, %r395, %r396}, [%r509];

	// end inline asm
	// begin inline asm
	ldmatrix.sync.aligned.x2.m8n8.shared.b16 {%r398, %r399}, [%r512];

	// end inline asm
	// begin inline asm
	mma.sync.aligned.m16n8k16.row.col.f32.f16.f16.f32 {%f300,%f301,%f302,%f303}, {%r393,%r394,%r395,%r396}, {%r398,%r399}, {%f292,%f293,%f294,%f295};

	// end inline asm
	bar.sync 	0;
	ld.global.v4.u32 	{%r556, %r557, %r558, %r559}, [%rd11+192];
	st.shared.v4.u32 	[%r532], {%r556, %r557, %r558, %r559};
	ld.global.v4.u32 	{%r560, %r561, %r562, %r563}, [%rd12+192];
	st.shared.v4.u32 	[%r539], {%r560, %r561, %r562, %r563};
	bar.sync 	0;
	// begin inline asm
	ldmatrix.sync.aligned.x4.m8n8.shared.b16 {%r407, %r408, %r409, %r410}, [%r12];

	// end inline asm
	// begin inline asm
	ldmatrix.sync.aligned.x2.m8n8.shared.b16 {%r412, %r413}, [%r13];

	// end inline asm
	// begin inline asm
	mma.sync.aligned.m16n8k16.row.col.f32.f16.f16.f32 {%f308,%f309,%f310,%f311}, {%r407,%r408,%r409,%r410}, {%r412,%r413}, {%f252,%f253,%f254,%f255};

	// end inline asm
	// begin inline asm
	ldmatrix.sync.aligned.x4.m8n8.shared.b16 {%r421, %r422, %r423, %r424}, [%r11];

	// end inline asm
	// begin inline asm
	ldmatrix.sync.aligned.x2.m8n8.shared.b16 {%r426, %r427}, [%r14];

	// end inline asm
	// begin inline asm
	mma.sync.aligned.m16n8k16.row.col.f32.f16.f16.f32 {%f627,%f626,%f625,%f624}, {%r421,%r422,%r423,%r424}, {%r426,%r427}, {%f308,%f309,%f310,%f311};

	// end inline asm
	// begin inline asm
	ldmatrix.sync.aligned.x4.m8n8.shared.b16 {%r435, %r436, %r437, %r438}, [%r12];

	// end inline asm
	// begin inline asm
	ldmatrix.sync.aligned.x2.m8n8.shared.b16 {%r440, %r441}, [%r498];

	// end inline asm
	// begin inline asm
	mma.sync.aligned.m16n8k16.row.col.f32.f16.f16.f32 {%f324,%f325,%f326,%f327}, {%r435,%r436,%r437,%r438}, {%r440,%r441}, {%f268,%f269,%f270,%f271};

	// end inline asm
	// begin inline asm
	ldmatrix.sync.aligned.x4.m8n8.shared.b16 {%r449, %r450, %r451, %r452}, [%r11];

	// end inline asm
	// begin inline asm
	ldmatrix.sync.aligned.x2.m8n8.shared.b16 {%r454, %r455}, [%r512];

	// end inline asm
	// begin inline asm
	mma.sync.aligned.m16n8k16.row.col.f32.f16.f16.f32 {%f623,%f622,%f621,%f620}, {%r449,%r450,%r451,%r452}, {%r454,%r455}, {%f324,%f325,%f326,%f327};

	// end inline asm
	// begin inline asm
	ldmatrix.sync.aligned.x4.m8n8.shared.b16 {%r463, %r464, %r465, %r466}, [%r495];

	// end inline asm
	// begin inline asm
	ldmatrix.sync.aligned.x2.m8n8.shared.b16 {%r468, %r469}, [%r13];

	// end inline asm
	// begin inline asm
	mma.sync.aligned.m16n8k16.row.col.f32.f16.f16.f32 {%f340,%f341,%f342,%f343}, {%r463,%r464,%r465,%r466}, {%r468,%r469}, {%f284,%f285,%f286,%f287};

	// end inline asm
	// begin inline asm
	ldmatrix.sync.aligned.x4.m8n8.shared.b16 {%r477, %r478, %r479, %r480}, [%r509];

	// end inline asm
	// begin inline asm
	ldmatrix.sync.aligned.x2.m8n8.shared.b16 {%r482, %r483}, [%r14];

	// end inline asm
	// begin inline asm
	mma.sync.aligned.m16n8k16.row.col.f32.f16.f16.f32 {%f619,%f618,%f617,%f616}, {%r477,%r478,%r479,%r480}, {%r482,%r483}, {%f340,%f341,%f342,%f343};

	// end inline asm
	// begin inline asm
	ldmatrix.sync.aligned.x4.m8n8.shared.b16 {%r491, %r492, %r493, %r494}, [%r495];

	// end inline asm
	// begin inline asm
	ldmatrix.sync.aligned.x2.m8n8.shared.b16 {%r496, %r497}, [%r498];

	// end inline asm
	// begin inline asm
	mma.sync.aligned.m16n8k16.row.col.f32.f16.f16.f32 {%f356,%f357,%f358,%f359}, {%r491,%r492,%r493,%r494}, {%r496,%r497}, {%f300,%f301,%f302,%f303};

	// end inline asm
	// begin inline asm
	ldmatrix.sync.aligned.x4.m8n8.shared.b16 {%r505, %r506, %r507, %r508}, [%r509];

	// end inline asm
	// begin inline asm
	ldmatrix.sync.aligned.x2.m8n8.shared.b16 {%r510, %r511}, [%r512];

	// end inline asm
	// begin inline asm
	mma.sync.aligned.m16n8k16.row.col.f32.f16.f16.f32 {%f615,%f614,%f613,%f612}, {%r505,%r506,%r507,%r508}, {%r510,%r511}, {%f356,%f357,%f358,%f359};

	// end inline asm
	bar.sync 	0;
	add.s32 	%r980, %r980, 16;
	add.s32 	%r978, %r978, 16;
	add.s32 	%r977, %r977, 4;
	setp.ne.s32 	%p3, %r977, 0;
	@%p3 bra 	$L__BB0_3;
$L__BB0_4:
	shr.u32 	%r565, %r9, 2;
	add.s32 	%r566, %r565, 1;
	and.b32  	%r564, %r566, 3;
	setp.eq.s32 	%p4, %r564, 0;
	@%p4 bra 	$L__BB0_9;
	setp.eq.s32 	%p5, %r564, 1;
	@%p5 bra 	$L__BB0_7;
	add.s32 	%r791, %r8, %r980;
	mul.wide.s32 	%rd13, %r791, 16;
	add.s64 	%rd14, %rd3, %rd13;
	ld.global.v4.u32 	{%r792, %r793, %r794, %r795}, [%rd14];
	shr.u32 	%r796, %r3, 3;
	and.b32  	%r797, %r796, 3;
	shl.b32 	%r798, %r3, 4;
	and.b32  	%r799, %r798, -128;
	mov.u32 	%r800, _ZZ14mma_matmul_2_0PK6__halfS1_PfiiiE2As;
	add.s32 	%r801, %r800, %r799;
	and.b32  	%r802, %r3, 7;
	xor.b32  	%r803, %r797, %r802;
	shl.b32 	%r804, %r803, 4;
	add.s32 	%r805, %r801, %r804;
	st.shared.v4.u32 	[%r805], {%r792, %r793, %r794, %r795};
	add.s64 	%rd15, %rd4, %rd13;
	ld.global.v4.u32 	{%r806, %r807, %r808, %r809}, [%rd15];
	mov.u32 	%r810, _ZZ14mma_matmul_2_0PK6__halfS1_PfiiiE2Bs;
	add.s32 	%r811, %r810, %r799;
	add.s32 	%r812, %r811, %r804;
	st.shared.v4.u32 	[%r812], {%r806, %r807, %r808, %r809};
	bar.sync 	0;
	// begin inline asm
	ldmatrix.sync.aligned.x4.m8n8.shared.b16 {%r567, %r568, %r569, %r570}, [%r12];

	// end inline asm
	// begin inline asm
	ldmatrix.sync.aligned.x2.m8n8.shared.b16 {%r572, %r573}, [%r13];

	// end inline asm
	// begin inline asm
	mma.sync.aligned.m16n8k16.row.col.f32.f16.f16.f32 {%f372,%f373,%f374,%f375}, {%r567,%r568,%r569,%r570}, {%r572,%r573}, {%f627,%f626,%f625,%f624};

	// end inline asm
	// begin inline asm
	ldmatrix.sync.aligned.x4.m8n8.shared.b16 {%r581, %r582, %r583, %r584}, [%r11];

	// end inline asm
	// begin inline asm
	ldmatrix.sync.aligned.x2.m8n8.shared.b16 {%r586, %r587}, [%r14];

	// end inline asm
	// begin inline asm
	mma.sync.aligned.m16n8k16.row.col.f32.f16.f16.f32 {%f380,%f381,%f382,%f383}, {%r581,%r582,%r583,%r584}, {%r586,%r587}, {%f372,%f373,%f374,%f375};

	// end inline asm
	// begin inline asm
	ldmatrix.sync.aligned.x4.m8n8.shared.b16 {%r595, %r596, %r597, %r598}, [%r12];

	// end inline asm
	add.s32 	%r770, %r13, 512;
	// begin inline asm
	ldmatrix.sync.aligned.x2.m8n8.shared.b16 {%r600, %r601}, [%r770];

	// end inline asm
	// begin inline asm
	mma.sync.aligned.m16n8k16.row.col.f32.f16.f16.f32 {%f388,%f389,%f390,%f391}, {%r595,%r596,%r597,%r598}, {%r600,%r601}, {%f623,%f622,%f621,%f620};

	// end inline asm
	// begin inline asm
	ldmatrix.sync.aligned.x4.m8n8.shared.b16 {%r609, %r610, %r611, %r612}, [%r11];

	// end inline asm
	add.s32 	%r784, %r14, 512;
	// begin inline asm
	ldmatrix.sync.aligned.x2.m8n8.shared.b16 {%r614, %r615}, [%r784];

	// end inline asm
	// begin inline asm
	mma.sync.aligned.m16n8k16.row.col.f32.f16.f16.f32 {%f396,%f397,%f398,%f399}, {%r609,%r610,%r611,%r612}, {%r614,%r615}, {%f388,%f389,%f390,%f391};

	// end inline asm
	add.s32 	%r767, %r12, 1024;
	add.s32 	%r781, %r11, 1024;
	// begin inline asm
	ldmatrix.sync.aligned.x4.m8n8.shared.b16 {%r623, %r624, %r625, %r626}, [%r767];

	// end inline asm
	// begin inline asm
	ldmatrix.sync.aligned.x2.m8n8.shared.b16 {%r628, %r629}, [%r13];

	// end inline asm
	// begin inline asm
	mma.sync.aligned.m16n8k16.row.col.f32.f16.f16.f32 {%f404,%f405,%f406,%f407}, {%r623,%r624,%r625,%r626}, {%r628,%r629}, {%f619,%f618,%f617,%f616};

	// end inline asm
	// begin inline asm
	ldmatrix.sync.aligned.x4.m8n8.shared.b16 {%r637, %r638, %r639, %r640}, [%r781];

	// end inline asm
	// begin inline asm
	ldmatrix.sync.aligned.x2.m8n8.shared.b16 {%r642, %r643}, [%r14];

	// end inline asm
	// begin inline asm
	mma.sync.aligned.m16n8k16.row.col.f32.f16.f16.f32 {%f412,%f413,%f414,%f415}, {%r637,%r638,%r639,%r640}, {%r642,%r643}, {%f404,%f405,%f406,%f407};

	// end inline asm
	// begin inline asm
	ldmatrix.sync.aligned.x4.m8n8.shared.b16 {%r651, %r652, %r653, %r654}, [%r767];

	// end inline asm
	// begin inline asm
	ldmatrix.sync.aligned.x2.m8n8.shared.b16 {%r656, %r657}, [%r770];

	// end inline asm
	// begin inline asm
	mma.sync.aligned.m16n8k16.row.col.f32.f16.f16.f32 {%f420,%f421,%f422,%f423}, {%r651,%r652,%r653,%r654}, {%r656,%r657}, {%f615,%f614,%f613,%f612};

	// end inline asm
	// begin inline asm
	ldmatrix.sync.aligned.x4.m8n8.shared.b16 {%r665, %r666, %r667, %r668}, [%r781];

	// end inline asm
	// begin inline asm
	ldmatrix.sync.aligned.x2.m8n8.shared.b16 {%r670, %r671}, [%r784];

	// end inline asm
	// begin inline asm
	mma.sync.aligned.m16n8k16.row.col.f32.f16.f16.f32 {%f428,%f429,%f430,%f431}, {%r665,%r666,%r667,%r668}, {%r670,%r671}, {%f420,%f421,%f422,%f423};

	// end inline asm
	bar.sync 	0;
	ld.global.v4.u32 	{%r813, %r814, %r815, %r816}, [%rd14+64];
	st.shared.v4.u32 	[%r805], {%r813, %r814, %r815, %r816};
	ld.global.v4.u32 	{%r817, %r818, %r819, %r820}, [%rd15+64];
	st.shared.v4.u32 	[%r812], {%r817, %r818, %r819, %r820};
	bar.sync 	0;
	// begin inline asm
	ldmatrix.sync.aligned.x4.m8n8.shared.b16 {%r679, %r680, %r681, %r682}, [%r12];

	// end inline asm
	// begin inline asm
	ldmatrix.sync.aligned.x2.m8n8.shared.b16 {%r684, %r685}, [%r13];

	// end inline asm
	// begin inline asm
	mma.sync.aligned.m16n8k16.row.col.f32.f16.f16.f32 {%f436,%f437,%f438,%f439}, {%r679,%r680,%r681,%r682}, {%r684,%r685}, {%f380,%f381,%f382,%f383};

	// end inline asm
	// begin inline asm
	ldmatrix.sync.aligned.x4.m8n8.shared.b16 {%r693, %r694, %r695, %r696}, [%r11];

	// end inline asm
	// begin inline asm
	ldmatrix.sync.aligned.x2.m8n8.shared.b16 {%r698, %r699}, [%r14];

	// end inline asm
	// begin inline asm
	mma.sync.aligned.m16n8k16.row.col.f32.f16.f16.f32 {%f627,%f626,%f625,%f624}, {%r693,%r694,%r695,%r696}, {%r698,%r699}, {%f436,%f437,%f438,%f439};

	// end inline asm
	// begin inline asm
	ldmatrix.sync.aligned.x4.m8n8.shared.b16 {%r707, %r708, %r709, %r710}, [%r12];

	// end inline asm
	// begin inline asm
	ldmatrix.sync.aligned.x2.m8n8.shared.b16 {%r712, %r713}, [%r770];

	// end inline asm
	// begin inline asm
	mma.sync.aligned.m16n8k16.row.col.f32.f16.f16.f32 {%f452,%f453,%f454,%f455}, {%r707,%r708,%r709,%r710}, {%r712,%r713}, {%f396,%f397,%f398,%f399};

	// end inline asm
	// begin inline asm
	ldmatrix.sync.aligned.x4.m8n8.shared.b16 {%r721, %r722, %r723, %r724}, [%r11];

	// end inline asm
	// begin inline asm
	ldmatrix.sync.aligned.x2.m8n8.shared.b16 {%r726, %r727}, [%r784];

	// end inline asm
	// begin inline asm
	mma.sync.aligned.m16n8k16.row.col.f32.f16.f16.f32 {%f623,%f622,%f621,%f620}, {%r721,%r722,%r723,%r724}, {%r726,%r727}, {%f452,%f453,%f454,%f455};

	// end inline asm
	// begin inline asm
	ldmatrix.sync.aligned.x4.m8n8.shared.b16 {%r735, %r736, %r737, %r738}, [%r767];

	// end inline asm
	// begin inline asm
	ldmatrix.sync.aligned.x2.m8n8.shared.b16 {%r740, %r741}, [%r13];

	// end inline asm
	// begin inline asm
	mma.sync.aligned.m16n8k16.row.col.f32.f16.f16.f32 {%f468,%f469,%f470,%f471}, {%r735,%r736,%r737,%r738}, {%r740,%r741}, {%f412,%f413,%f414,%f415};

	// end inline asm
	// begin inline asm
	ldmatrix.sync.aligned.x4.m8n8.shared.b16 {%r749, %r750, %r751, %r752}, [%r781];

	// end inline asm
	// begin inline asm
	ldmatrix.sync.aligned.x2.m8n8.shared.b16 {%r754, %r755}, [%r14];

	// end inline asm
	// begin inline asm
	mma.sync.aligned.m16n8k16.row.col.f32.f16.f16.f32 {%f619,%f618,%f617,%f616}, {%r749,%r750,%r751,%r752}, {%r754,%r755}, {%f468,%f469,%f470,%f471};

	// end inline asm
	// begin inline asm
	ldmatrix.sync.aligned.x4.m8n8.shared.b16 {%r763, %r764, %r765, %r766}, [%r767];

	// end inline asm
	// begin inline asm
	ldmatrix.sync.aligned.x2.m8n8.shared.b16 {%r768, %r769}, [%r770];

	// end inline asm
	// begin inline asm
	mma.sync.aligned.m16n8k16.row.col.f32.f16.f16.f32 {%f484,%f485,%f486,%f487}, {%r763,%r764,%r765,%r766}, {%r768,%r769}, {%f428,%f429,%f430,%f431};

	// end inline asm
	// begin inline asm
	ldmatrix.sync.aligned.x4.m8n8.shared.b16 {%r777, %r778, %r779, %r780}, [%r781];

	// end inline asm
	// begin inline asm
	ldmatrix.sync.aligned.x2.m8n8.shared.b16 {%r782, %r783}, [%r784];

	// end inline asm
	// begin inline asm
	mma.sync.aligned.m16n8k16.row.col.f32.f16.f16.f32 {%f615,%f614,%f613,%f612}, {%r777,%r778,%r779,%r780}, {%r782,%r783}, {%f484,%f485,%f486,%f487};

	// end inline asm
	bar.sync 	0;
	add.s32 	%r980, %r980, 8;
$L__BB0_7:
	and.b32  	%r821, %r9, 4;
	setp.ne.s32 	%p6, %r821, 0;
	@%p6 bra 	$L__BB0_9;
	add.s32 	%r934, %r8, %r980;
	mul.wide.s32 	%rd16, %r934, 16;
	add.s64 	%rd17, %rd3, %rd16;
	ld.global.v4.u32 	{%r935, %r936, %r937, %r938}, [%rd17];
	shr.u32 	%r939, %r3, 3;
	and.b32  	%r940, %r939, 3;
	shl.b32 	%r941, %r3, 4;
	and.b32  	%r942, %r941, -128;
	mov.u32 	%r943, _ZZ14mma_matmul_2_0PK6__halfS1_PfiiiE2As;
	add.s32 	%r944, %r943, %r942;
	and.b32  	%r945, %r3, 7;
	xor.b32  	%r946, %r940, %r945;
	shl.b32 	%r947, %r946, 4;
	add.s32 	%r948, %r944, %r947;
	st.shared.v4.u32 	[%r948], {%r935, %r936, %r937, %r938};
	add.s64 	%rd18, %rd4, %rd16;
	ld.global.v4.u32 	{%r949, %r950, %r951, %r952}, [%rd18];
	mov.u32 	%r953, _ZZ14mma_matmul_2_0PK6__halfS1_PfiiiE2Bs;
	add.s32 	%r954, %r953, %r942;
	add.s32 	%r955, %r954, %r947;
	st.shared.v4.u32 	[%r955], {%r949, %r950, %r951, %r952};
	bar.sync 	0;
	// begin inline asm
	ldmatrix.sync.aligned.x4.m8n8.shared.b16 {%r822, %r823, %r824, %r825}, [%r12];

	// end inline asm
	// begin inline asm
	ldmatrix.sync.aligned.x2.m8n8.shared.b16 {%r827, %r828}, [%r13];

	// end inline asm
	// begin inline asm
	mma.sync.aligned.m16n8k16.row.col.f32.f16.f16.f32 {%f500,%f501,%f502,%f503}, {%r822,%r823,%r824,%r825}, {%r827,%r828}, {%f627,%f626,%f625,%f624};

	// end inline asm
	// begin inline asm
	ldmatrix.sync.aligned.x4.m8n8.shared.b16 {%r836, %r837, %r838, %r839}, [%r11];

	// end inline asm
	// begin inline asm
	ldmatrix.sync.aligned.x2.m8n8.shared.b16 {%r841, %r842}, [%r14];

	// end inline asm
	// begin inline asm
	mma.sync.aligned.m16n8k16.row.col.f32.f16.f16.f32 {%f627,%f626,%f625,%f624}, {%r836,%r837,%r838,%r839}, {%r841,%r842}, {%f500,%f501,%f502,%f503};

	// end inline asm
	// begin inline asm
	ldmatrix.sync.aligned.x4.m8n8.shared.b16 {%r850, %r851, %r852, %r853}, [%r12];

	// end inline asm
	add.s32 	%r913, %r13, 512;
	// begin inline asm
	ldmatrix.sync.aligned.x2.m8n8.shared.b16 {%r855, %r856}, [%r913];

	// end inline asm
	// begin inline asm
	mma.sync.aligned.m16n8k16.row.col.f32.f16.f16.f32 {%f516,%f517,%f518,%f519}, {%r850,%r851,%r852,%r853}, {%r855,%r856}, {%f623,%f622,%f621,%f620};

	// end inline asm
	// begin inline asm
	ldmatrix.sync.aligned.x4.m8n8.shared.b16 {%r864, %r865, %r866, %r867}, [%r11];

	// end inline asm
	add.s32 	%r927, %r14, 512;
	// begin inline asm
	ldmatrix.sync.aligned.x2.m8n8.shared.b16 {%r869, %r870}, [%r927];

	// end inline asm
	// begin inline asm
	mma.sync.aligned.m16n8k16.row.col.f32.f16.f16.f32 {%f623,%f622,%f621,%f620}, {%r864,%r865,%r866,%r867}, {%r869,%r870}, {%f516,%f517,%f518,%f519};

	// end inline asm
	add.s32 	%r910, %r12, 1024;
	add.s32 	%r924, %r11, 1024;
	// begin inline asm
	ldmatrix.sync.aligned.x4.m8n8.shared.b16 {%r878, %r879, %r880, %r881}, [%r910];

	// end inline asm
	// begin inline asm
	ldmatrix.sync.aligned.x2.m8n8.shared.b16 {%r883, %r884}, [%r13];

	// end inline asm
	// begin inline asm
	mma.sync.aligned.m16n8k16.row.col.f32.f16.f16.f32 {%f532,%f533,%f534,%f535}, {%r878,%r879,%r880,%r881}, {%r883,%r884}, {%f619,%f618,%f617,%f616};

	// end inline asm
	// begin inline asm
	ldmatrix.sync.aligned.x4.m8n8.shared.b16 {%r892, %r893, %r894, %r895}, [%r924];

	// end inline asm
	// begin inline asm
	ldmatrix.sync.aligned.x2.m8n8.shared.b16 {%r897, %r898}, [%r14];

	// end inline asm
	// begin inline asm
	mma.sync.aligned.m16n8k16.row.col.f32.f16.f16.f32 {%f619,%f618,%f617,%f616}, {%r892,%r893,%r894,%r895}, {%r897,%r898}, {%f532,%f533,%f534,%f535};

	// end inline asm
	// begin inline asm
	ldmatrix.sync.aligned.x4.m8n8.shared.b16 {%r906, %r907, %r908, %r909}, [%r910];

	// end inline asm
	// begin inline asm
	ldmatrix.sync.aligned.x2.m8n8.shared.b16 {%r911, %r912}, [%r913];

	// end inline asm
	// begin inline asm
	mma.sync.aligned.m16n8k16.row.col.f32.f16.f16.f32 {%f548,%f549,%f550,%f551}, {%r906,%r907,%r908,%r909}, {%r911,%r912}, {%f615,%f614,%f613,%f612};

	// end inline asm
	// begin inline asm
	ldmatrix.sync.aligned.x4.m8n8.shared.b16 {%r920, %r921, %r922, %r923}, [%r924];

	// end inline asm
	// begin inline asm
	ldmatrix.sync.aligned.x2.m8n8.shared.b16 {%r925, %r926}, [%r927];

	// end inline asm
	// begin inline asm
	mma.sync.aligned.m16n8k16.row.col.f32.f16.f16.f32 {%f615,%f614,%f613,%f612}, {%r920,%r921,%r922,%r923}, {%r925,%r926}, {%f548,%f549,%f550,%f551};

	// end inline asm
	bar.sync 	0;
$L__BB0_9:
	ld.param.u32 	%r976, [_Z14mma_matmul_2_0PK6__halfS1_Pfiii_param_4];
	ld.param.u64 	%rd41, [_Z14mma_matmul_2_0PK6__halfS1_Pfiii_param_2];
	cvta.to.global.u64 	%rd19, %rd41;
	and.b32  	%r956, %r3, 31;
	shr.u32 	%r957, %r956, 2;
	shr.u32 	%r958, %r3, 2;
	and.b32  	%r959, %r958, 65504;
	mov.u32 	%r960, %ctaid.y;
	shl.b32 	%r961, %r960, 6;
	or.b32  	%r962, %r957, %r961;
	add.s32 	%r963, %r962, %r959;
	mov.u32 	%r964, %ctaid.x;
	shl.b32 	%r965, %r964, 6;
	cvt.s64.s32 	%rd20, %r965;
	shr.u32 	%r966, %r3, 1;
	and.b32  	%r967, %r966, 48;
	cvt.u64.u32 	%rd21, %r967;
	shl.b32 	%r968, %r3, 1;
	and.b32  	%r969, %r968, 6;
	cvt.u64.u32 	%rd22, %r969;
	or.b64  	%rd23, %rd22, %rd20;
	or.b64  	%rd24, %rd23, %rd21;
	mul.lo.s32 	%r970, %r963, %r976;
	cvt.s64.s32 	%rd25, %r970;
	add.s64 	%rd26, %rd24, %rd25;
	shl.b32 	%r971, %r976, 3;
	add.s32 	%r972, %r970, %r971;
	cvt.s64.s32 	%rd27, %r972;
	add.s64 	%rd28, %rd24, %rd27;
	shl.b64 	%rd29, %rd26, 2;
	add.s64 	%rd30, %rd19, %rd29;
	shl.b64 	%rd31, %rd28, 2;
	add.s64 	%rd32, %rd19, %rd31;
	st.global.v2.f32 	[%rd30], {%f627, %f626};
	st.global.v2.f32 	[%rd32], {%f625, %f624};
	st.global.v2.f32 	[%rd30+32], {%f623, %f622};
	st.global.v2.f32 	[%rd32+32], {%f621, %f620};
	shl.b32 	%r973, %r976, 4;
	add.s32 	%r974, %r973, %r970;
	cvt.s64.s32 	%rd33, %r974;
	add.s64 	%rd34, %rd24, %rd33;
	add.s32 	%r975, %r974, %r971;
	cvt.s64.s32 	%rd35, %r975;
	add.s64 	%rd36, %rd24, %rd35;
	shl.b64 	%rd37, %rd34, 2;
	add.s64 	%rd38, %rd19, %rd37;
	shl.b64 	%rd39, %rd36, 2;
	add.s64 	%rd40, %rd19, %rd39;
	st.global.v2.f32 	[%rd38], {%f619, %f618};
	st.global.v2.f32 	[%rd40], {%f617, %f616};
	st.global.v2.f32 	[%rd38+32], {%f615, %f614};
	st.global.v2.f32 	[%rd40+32], {%f613, %f612};
	bar.sync 	0;
	ret;

}
	// .globl	_Z14mma_matmul_2_1PK6__halfS1_Pfiii
.visible .entry _Z14mma_matmul_2_1PK6__halfS1_Pfiii(
	.param .u64 .ptr .align 1 _Z14mma_matmul_2_1PK6__halfS1_Pfiii_param_0,
	.param .u64 .ptr .align 1 _Z14mma_matmul_2_1PK6__halfS1_Pfiii_param_1,
	.param .u64 .ptr .align 1 _Z14mma_matmul_2_1PK6__halfS1_Pfiii_param_2,
	.param .u32 _Z14mma_matmul_2_1PK6__halfS1_Pfiii_param_3,
	.param .u32 _Z14mma_matmul_2_1PK6__halfS1_Pfiii_param_4,
	.param .u32 _Z14mma_matmul_2_1PK6__halfS1_Pfiii_param_5
)
.maxntid 256
{
	.reg .pred 	%p<7>;
	.reg .b32 	%r<805>;
	.reg .b32 	%f<628>;
	.reg .b64 	%rd<28>;
	// demoted variable
	.shared .align 16 .b8 _ZZ14mma_matmul_2_1PK6__halfS1_PfiiiE2As[4096];
	// demoted variable
	.shared .align 16 .b8 _ZZ14mma_matmul_2_1PK6__halfS1_PfiiiE2Bs[4096];
	ld.param.u64 	%rd6, [_Z14mma_matmul_2_1PK6__halfS1_Pfiii_param_0];
	ld.param.u64 	%rd7, [_Z14mma_matmul_2_1PK6__halfS1_Pfiii_param_1];
	ld.param.u64 	%rd5, [_Z14mma_matmul_2_1PK6__halfS1_Pfiii_param_2];
	ld.param.u32 	%r29, [_Z14mma_matmul_2_1PK6__halfS1_Pfiii_param_4];
	ld.param.u32 	%r30, [_Z14mma_matmul_2_1PK6__halfS1_Pfiii_param_5];
	cvta.to.global.u64 	%rd1, %rd7;
	cvta.to.global.u64 	%rd2, %rd6;
	mov.u32 	%r31, %ctaid.y;
	shl.b32 	%r1, %r31, 6;
	mov.u32 	%r32, %ctaid.x;
	shl.b32 	%r2, %r32, 6;
	mov.u32 	%r33, %tid.y;
	mov.u32 	%r34, %ntid.x;
	mov.u32 	%r35, %tid.x;
	mad.lo.s32 	%r3, %r33, %r34, %r35;
	shr.u32 	%r36, %r3, 5;
	and.b32  	%r4, %r3, 31;
	shr.u32 	%r37, %r3, 3;
	and.b32  	%r5, %r37, 32752;
	shl.b32 	%r6, %r36, 3;
	and.b32  	%r7, %r6, 24;
	shl.b32 	%r8, %r36, 2;
	setp.lt.s32 	%p1, %r30, 8;
	mov.f32 	%f612, 0f00000000;
	mov.f32 	%f613, %f612;
	mov.f32 	%f614, %f612;
	mov.f32 	%f615, %f612;
	mov.f32 	%f616, %f612;
	mov.f32 	%f617, %f612;
	mov.f32 	%f618, %f612;
	mov.f32 	%f619, %f612;
	mov.f32 	%f620, %f612;
	mov.f32 	%f621, %f612;
	mov.f32 	%f622, %f612;
	mov.f32 	%f623, %f612;
	mov.f32 	%f624, %f612;
	mov.f32 	%f625, %f612;
	mov.f32 	%f626, %f612;
	mov.f32 	%f627, %f612;
	@%p1 bra 	$L__BB1_9;
	mul.lo.s32 	%r39, %r30, %r1;
	mul.wide.s32 	%rd8, %r39, 2;
	add.s64 	%rd3, %rd2, %rd8;
	mul.lo.s32 	%r40, %r30, %r2;
	mul.wide.s32 	%rd9, %r40, 2;
	add.s64 	%rd4, %rd1, %rd9;
	shr.u32 	%r41, %r4, 3;
	add.s32 	%r42, %r8, %r41;
	and.b32  	%r43, %r3, 7;
	xor.b32  	%r44, %r41, %r43;
	shr.u32 	%r45, %r3, 1;
	shl.b32 	%r46, %r3, 2;
	and.b32  	%r47, %r46, 4;
	and.b32  	%r48, %r45, 3;
	shr.u32 	%r49, %r4, 4;
	or.b32  	%r50, %r49, %r47;
	xor.b32  	%r51, %r50, %r48;
	or.b32  	%r52, %r41, %r47;
	xor.b32  	%r53, %r52, %r48;
	shr.u32 	%r54, %r30, 3;
	and.b32  	%r55, %r45, 7;
	shl.b32 	%r56, %r42, 7;
	mov.u32 	%r57, _ZZ14mma_matmul_2_1PK6__halfS1_PfiiiE2As;
	add.s32 	%r58, %r57, %r56;
	shl.b32 	%r59, %r44, 4;
	add.s32 	%r9, %r58, %r59;
	shr.u32 	%r60, %r4, 2;
	add.s32 	%r61, %r6, %r60;
	mul.lo.s32 	%r62, %r30, %r61;
	shr.u32 	%r63, %r62, 3;
	and.b32  	%r64, %r3, 3;
	add.s32 	%r10, %r63, %r64;
	mov.u32 	%r65, _ZZ14mma_matmul_2_1PK6__halfS1_PfiiiE2Bs;
	add.s32 	%r66, %r65, %r56;
	add.s32 	%r11, %r66, %r59;
	add.s32 	%r67, %r55, %r5;
	shl.b32 	%r68, %r51, 4;
	add.s32 	%r69, %r57, %r68;
	xor.b32  	%r70, %r68, 32;
	add.s32 	%r71, %r57, %r70;
	add.s32 	%r72, %r7, %r48;
	shl.b32 	%r73, %r53, 4;
	add.s32 	%r74, %r65, %r73;
	xor.b32  	%r75, %r73, 32;
	add.s32 	%r76, %r65, %r75;
	add.s32 	%r12, %r54, -1;
	shr.u32 	%r77, %r12, 2;
	add.s32 	%r13, %r77, 1;
	setp.lt.u32 	%p2, %r12, 12;
	shl.b32 	%r78, %r72, 7;
	add.s32 	%r14, %r74, %r78;
	shl.b32 	%r79, %r67, 7;
	add.s32 	%r15, %r69, %r79;
	add.s32 	%r16, %r71, %r79;
	add.s32 	%r17, %r76, %r78;
	mov.b32 	%r803, 0;
	mov.f32 	%f612, 0f00000000;
	@%p2 bra 	$L__BB1_4;
	add.s32 	%r18, %r14, 512;
	and.b32  	%r81, %r13, 2147483644;
	neg.s32 	%r800, %r81;
	mov.b32 	%r803, 0;
	mov.f32 	%f612, 0f00000000;
	mov.u32 	%r801, %r10;
	mov.f32 	%f613, %f612;
	mov.f32 	%f614, %f612;
	mov.f32 	%f615, %f612;
	mov.f32 	%f616, %f612;
	mov.f32 	%f617, %f612;
	mov.f32 	%f618, %f612;
	mov.f32 	%f619, %f612;
	mov.f32 	%f620, %f612;
	mov.f32 	%f621, %f612;
	mov.f32 	%f622, %f612;
	mov.f32 	%f623, %f612;
	mov.f32 	%f624, %f612;
	mov.f32 	%f625, %f612;
	mov.f32 	%f626, %f612;
	mov.f32 	%f627, %f612;
$L__BB1_3:
	.pragma "nounroll";
	add.s32 	%r413, %r16, 1024;
	add.s32 	%r408, %r15, 1024;
	add.s32 	%r443, %r17, 512;
	mul.wide.u32 	%rd10, %r801, 16;
	add.s64 	%rd11, %rd3, %rd10;
	ld.global.v4.u32 	{%r450, %r451, %r452, %r453}, [%rd11];
	st.shared.v4.u32 	[%r9], {%r450, %r451, %r452, %r453};
	add.s64 	%rd12, %rd4, %rd10;
	ld.global.v4.u32 	{%r454, %r455, %r456, %r457}, [%rd12];
	st.shared.v4.u32 	[%r11], {%r454, %r455, %r456, %r457};
	bar.sync 	0;
	// begin inline asm
	ldmatrix.sync.aligned.x4.m8n8.shared.b16 {%r82, %r83, %r84, %r85}, [%r15];

	// end inline asm
	// begin inline asm
	ldmatrix.sync.aligned.x4.m8n8.shared.b16 {%r87, %r88, %r89, %r90}, [%r16];

	// end inline asm
	// begin inline asm
	ldmatrix.sync.aligned.x2.m8n8.shared.b16 {%r92, %r93}, [%r14];

	// end inline asm
	// begin inline asm
	mma.sync.aligned.m16n8k16.row.col.f32.f16.f16.f32 {%f116,%f117,%f118,%f119}, {%r82,%r83,%r84,%r85}, {%r92,%r93}, {%f627,%f626,%f625,%f624};

	// end inline asm
	// begin inline asm
	ldmatrix.sync.aligned.x2.m8n8.shared.b16 {%r101, %r102}, [%r17];

	// end inline asm
	// begin inline asm
	mma.sync.aligned.m16n8k16.row.col.f32.f16.f16.f32 {%f124,%f125,%f126,%f127}, {%r87,%r88,%r89,%r90}, {%r101,%r102}, {%f116,%f117,%f118,%f119};

	// end inline asm
	// begin inline asm
	ldmatrix.sync.aligned.x2.m8n8.shared.b16 {%r110, %r111}, [%r18];

	// end inline asm
	// begin inline asm
	mma.sync.aligned.m16n8k16.row.col.f32.f16.f16.f32 {%f132,%f133,%f134,%f135}, {%r82,%r83,%r84,%r85}, {%r110,%r111}, {%f623,%f622,%f621,%f620};

	// end inline asm
	// begin inline asm
	ldmatrix.sync.aligned.x2.m8n8.shared.b16 {%r119, %r120}, [%r443];

	// end inline asm
	// begin inline asm
	mma.sync.aligned.m16n8k16.row.col.f32.f16.f16.f32 {%f140,%f141,%f142,%f143}, {%r87,%r88,%r89,%r90}, {%r119,%r120}, {%f132,%f133,%f134,%f135};

	// end inline asm
	// begin inline asm
	ldmatrix.sync.aligned.x4.m8n8.shared.b16 {%r128, %r129, %r130, %r131}, [%r408];

	// end inline asm
	// begin inline asm
	ldmatrix.sync.aligned.x4.m8n8.shared.b16 {%r133, %r134, %r135, %r136}, [%r413];

	// end inline asm
	// begin inline asm
	ldmatrix.sync.aligned.x2.m8n8.shared.b16 {%r138, %r139}, [%r14];

	// end inline asm
	// begin inline asm
	mma.sync.aligned.m16n8k16.row.col.f32.f16.f16.f32 {%f148,%f149,%f150,%f151}, {%r128,%r129,%r130,%r131}, {%r138,%r139}, {%f619,%f618,%f617,%f616};

	// end inline asm
	// begin inline asm
	ldmatrix.sync.aligned.x2.m8n8.shared.b16 {%r147, %r148}, [%r17];

	// end inline asm
	// begin inline asm
	mma.sync.aligned.m16n8k16.row.col.f32.f16.f16.f32 {%f156,%f157,%f158,%f159}, {%r133,%r134,%r135,%r136}, {%r147,%r148}, {%f148,%f149,%f150,%f151};

	// end inline asm
	// begin inline asm
	ldmatrix.sync.aligned.x2.m8n8.shared.b16 {%r156, %r157}, [%r18];

	// end inline asm
	// begin inline asm
	mma.sync.aligned.m16n8k16.row.col.f32.f16.f16.f32 {%f164,%f165,%f166,%f167}, {%r128,%r129,%r130,%r131}, {%r156,%r157}, {%f615,%f614,%f613,%f612};

	// end inline asm
	// begin inline asm
	ldmatrix.sync.aligned.x2.m8n8.shared.b16 {%r165, %r166}, [%r443];

	// end inline asm
	// begin inline asm
	mma.sync.aligned.m16n8k16.row.col.f32.f16.f16.f32 {%f172,%f173,%f174,%f175}, {%r133,%r134,%r135,%r136}, {%r165,%r166}, {%f164,%f165,%f166,%f167};

	// end inline asm
	bar.sync 	0;
	ld.global.v4.u32 	{%r458, %r459, %r460, %r461}, [%rd11+64];
	st.shared.v4.u32 	[%r9], {%r458, %r459, %r460, %r461};
	ld.global.v4.u32 	{%r462, %r463, %r464, %r465}, [%rd12+64];
	st.shared.v4.u32 	[%r11], {%r462, %r463, %r464, %r465};
	bar.sync 	0;
	// begin inline asm
	ldmatrix.sync.aligned.x4.m8n8.shared.b16 {%r174, %r175, %r176, %r177}, [%r15];

	// end inline asm
	// begin inline asm
	ldmatrix.sync.aligned.x4.m8n8.shared.b16 {%r179, %r180, %r181, %r182}, [%r16];

	// end inline asm
	// begin inline asm
	ldmatrix.sync.aligned.x2.m8n8.shared.b16 {%r184, %r185}, [%r14];

	// end inline asm
	// begin inline asm
	mma.sync.aligned.m16n8k16.row.col.f32.f16.f16.f32 {%f180,%f181,%f182,%f183}, {%r174,%r175,%r176,%r177}, {%r184,%r185}, {%f124,%f125,%f126,%f127};

	// end inline asm
	// begin inline asm
	ldmatrix.sync.aligned.x2.m8n8.shared.b16 {%r193, %r194}, [%r17];

	// end inline asm
	// begin inline asm
	mma.sync.aligned.m16n8k16.row.col.f32.f16.f16.f32 {%f188,%f189,%f190,%f191}, {%r179,%r180,%r181,%r182}, {%r193,%r194}, {%f180,%f181,%f182,%f183};

	// end inline asm
	// begin inline asm
	ldmatrix.sync.aligned.x2.m8n8.shared.b16 {%r202, %r203}, [%r18];

	// end inline asm
	// begin inline asm
	mma.sync.aligned.m16n8k16.row.col.f32.f16.f16.f32 {%f196,%f197,%f198,%f199}, {%r174,%r175,%r176,%r177}, {%r202,%r203}, {%f140,%f141,%f142,%f143};

	// end inline asm
	// begin inline asm
	ldmatrix.sync.aligned.x2.m8n8.shared.b16 {%r211, %r212}, [%r443];

	// end inline asm
	// begin inline asm
	mma.sync.aligned.m16n8k16.row.col.f32.f16.f16.f32 {%f204,%f205,%f206,%f207}, {%r179,%r180,%r181,%r182}, {%r211,%r212}, {%f196,%f197,%f198,%f199};

	// end inline asm
	// begin inline asm
	ldmatrix.sync.aligned.x4.m8n8.shared.b16 {%r220, %r221, %r222, %r223}, [%r408];

	// end inline asm
	// begin inline asm
	ldmatrix.sync.aligned.x4.m8n8.shared.b16 {%r225, %r226, %r227, %r228}, [%r413];

	// end inline asm
	// begin inline asm
	ldmatrix.sync.aligned.x2.m8n8.shared.b16 {%r230, %r231}, [%r14];

	// end inline asm
	// begin inline asm
	mma.sync.aligned.m16n8k16.row.col.f32.f16.f16.f32 {%f212,%f213,%f214,%f215}, {%r220,%r221,%r222,%r223}, {%r230,%r231}, {%f156,%f157,%f158,%f159};

	// end inline asm
	// begin inline asm
	ldmatrix.sync.aligned.x2.m8n8.shared.b16 {%r239, %r240}, [%r17];

	// end inline asm
	// begin inline asm
	mma.sync.aligned.m16n8k16.row.col.f32.f16.f16.f32 {%f220,%f221,%f222,%f223}, {%r225,%r226,%r227,%r228}, {%r239,%r240}, {%f212,%f213,%f214,%f215};

	// end inline asm
	// begin inline asm
	ldmatrix.sync.aligned.x2.m8n8.shared.b16 {%r248, %r249}, [%r18];

	// end inline asm
	// begin inline asm
	mma.sync.aligned.m16n8k16.row.col.f32.f16.f16.f32 {%f228,%f229,%f230,%f231}, {%r220,%r221,%r222,%r223}, {%r248,%r249}, {%f172,%f173,%f174,%f175};

	// end inline asm
	// begin inline asm
	ldmatrix.sync.aligned.x2.m8n8.shared.b16 {%r257, %r258}, [%r443];

	// end inline asm
	// begin inline asm
	mma.sync.aligned.m16n8k16.row.col.f32.f16.f16.f32 {%f236,%f237,%f238,%f239}, {%r225,%r226,%r227,%r228}, {%r257,%r258}, {%f228,%f229,%f230,%f231};

	// end inline asm
	bar.sync 	0;
	ld.global.v4.u32 	{%r466, %r467, %r468, %r469}, [%rd11+128];
	st.shared.v4.u32 	[%r9], {%r466, %r467, %r468, %r469};
	ld.global.v4.u32 	{%r470, %r471, %r472, %r473}, [%rd12+128];
	st.shared.v4.u32 	[%r11], {%r470, %r471, %r472, %r473};
	bar.sync 	0;
	// begin inline asm
	ldmatrix.sync.aligned.x4.m8n8.shared.b16 {%r266, %r267, %r268, %r269}, [%r15];

	// end inline asm
	// begin inline asm
	ldmatrix.sync.aligned.x4.m8n8.shared.b16 {%r271, %r272, %r273, %r274}, [%r16];

	// end inline asm
	// begin inline asm
	ldmatrix.sync.aligned.x2.m8n8.shared.b16 {%r276, %r277}, [%r14];

	// end inline asm
	// begin inline asm
	mma.sync.aligned.m16n8k16.row.col.f32.f16.f16.f32 {%f244,%f245,%f246,%f247}, {%r266,%r267,%r268,%r269}, {%r276,%r277}, {%f188,%f189,%f190,%f191};

	// end inline asm
	// begin inline asm
	ldmatrix.sync.aligned.x2.m8n8.shared.b16 {%r285, %r286}, [%r17];

	// end inline asm
	// begin inline asm
	mma.sync.aligned.m16n8k16.row.col.f32.f16.f16.f32 {%f252,%f253,%f254,%f255}, {%r271,%r272,%r273,%r274}, {%r285,%r286}, {%f244,%f245,%f246,%f247};

	// end inline asm
	// begin inline asm
	ldmatrix.sync.aligned.x2.m8n8.shared.b16 {%r294, %r295}, [%r18];

	// end inline asm
	// begin inline asm
	mma.sync.aligned.m16n8k16.row.col.f32.f16.f16.f32 {%f260,%f261,%f262,%f263}, {%r266,%r267,%r268,%r269}, {%r294,%r295}, {%f204,%f205,%f206,%f207};

	// end inline asm
	// begin inline asm
	ldmatrix.sync.aligned.x2.m8n8.shared.b16 {%r303, %r304}, [%r443];

	// end inline asm
	// begin inline asm
	mma.sync.aligned.m16n8k16.row.col.f32.f16.f16.f32 {%f268,%f269,%f270,%f271}, {%r271,%r272,%r273,%r274}, {%r303,%r304}, {%f260,%f261,%f262,%f263};

	// end inline asm
	// begin inline asm
	ldmatrix.sync.aligned.x4.m8n8.shared.b16 {%r312, %r313, %r314, %r315}, [%r408];

	// end inline asm
	// begin inline asm
	ldmatrix.sync.aligned.x4.m8n8.shared.b16 {%r317, %r318, %r319, %r320}, [%r413];

	// end inline asm
	// begin inline asm
	ldmatrix.sync.aligned.x2.m8n8.shared.b16 {%r322, %r323}, [%r14];

	// end inline asm
	// begin inline asm
	mma.sync.aligned.m16n8k16.row.col.f32.f16.f16.f32 {%f276,%f277,%f278,%f279}, {%r312,%r313,%r314,%r315}, {%r322,%r323}, {%f220,%f221,%f222,%f223};

	// end inline asm
	// begin inline asm
	ldmatrix.sync.aligned.x2.m8n8.shared.b16 {%r331, %r332}, [%r17];

	// end inline asm
	// begin inline asm
	mma.sync.aligned.m16n8k16.row.col.f32.f16.f16.f32 {%f284,%f285,%f286,%f287}, {%r317,%r318,%r319,%r320}, {%r331,%r332}, {%f276,%f277,%f278,%f279};

	// end inline asm
	// begin inline asm
	ldmatrix.sync.aligned.x2.m8n8.shared.b16 {%r340, %r341}, [%r18];

	// end inline asm
	// begin inline asm
	mma.sync.aligned.m16n8k16.row.col.f32.f16.f16.f32 {%f292,%f293,%f294,%f295}, {%r312,%r313,%r314,%r315}, {%r340,%r341}, {%f236,%f237,%f238,%f239};

	// end inline asm
	// begin inline asm
	ldmatrix.sync.aligned.x2.m8n8.shared.b16 {%r349, %r350}, [%r443];

	// end inline asm
	// begin inline asm
	mma.sync.aligned.m16n8k16.row.col.f32.f16.f16.f32 {%f300,%f301,%f302,%f303}, {%r317,%r318,%r319,%r320}, {%r349,%r350}, {%f292,%f293,%f294,%f295};

	// end inline asm
	bar.sync 	0;
	ld.global.v4.u32 	{%r474, %r475, %r476, %r477}, [%rd11+192];
	st.shared.v4.u32 	[%r9], {%r474, %r475, %r476, %r477};
	ld.global.v4.u32 	{%r478, %r479, %r480, %r481}, [%rd12+192];
	st.shared.v4.u32 	[%r11], {%r478, %r479, %r480, %r481};
	bar.sync 	0;
	// begin inline asm
	ldmatrix.sync.aligned.x4.m8n8.shared.b16 {%r358, %r359, %r360, %r361}, [%r15];

	// end inline asm
	// begin inline asm
	ldmatrix.sync.aligned.x4.m8n8.shared.b16 {%r363, %r364, %r365, %r366}, [%r16];

	// end inline asm
	// begin inline asm
	ldmatrix.sync.aligned.x2.m8n8.shared.b16 {%r368, %r369}, [%r14];

	// end inline asm
	// begin inline asm
	mma.sync.aligned.m16n8k16.row.col.f32.f16.f16.f32 {%f308,%f309,%f310,%f311}, {%r358,%r359,%r360,%r361}, {%r368,%r369}, {%f252,%f253,%f254,%f255};

	// end inline asm
	// begin inline asm
	ldmatrix.sync.aligned.x2.m8n8.shared.b16 {%r377, %r378}, [%r17];

	// end inline asm
	// begin inline asm
	mma.sync.aligned.m16n8k16.row.col.f32.f16.f16.f32 {%f627,%f626,%f625,%f624}, {%r363,%r364,%r365,%r366}, {%r377,%r378}, {%f308,%f309,%f310,%f311};

	// end inline asm
	// begin inline asm
	ldmatrix.sync.aligned.x2.m8n8.shared.b16 {%r386, %r387}, [%r18];

	// end inline asm
	// begin inline asm
	mma.sync.aligned.m16n8k16.row.col.f32.f16.f16.f32 {%f324,%f325,%f326,%f327}, {%r358,%r359,%r360,%r361}, {%r386,%r387}, {%f268,%f269,%f270,%f271};

	// end inline asm
	// begin inline asm
	ldmatrix.sync.aligned.x2.m8n8.shared.b16 {%r395, %r396}, [%r443];

	// end inline asm
	// begin inline asm
	mma.sync.aligned.m16n8k16.row.col.f32.f16.f16.f32 {%f623,%f622,%f621,%f620}, {%r363,%r364,%r365,%r366}, {%r395,%r396}, {%f324,%f325,%f326,%f327};

	// end inline asm
	// begin inline asm
	ldmatrix.sync.aligned.x4.m8n8.shared.b16 {%r404, %r405, %r406, %r407}, [%r408];

	// end inline asm
	// begin inline asm
	ldmatrix.sync.aligned.x4.m8n8.shared.b16 {%r409, %r410, %r411, %r412}, [%r413];

	// end inline asm
	// begin inline asm
	ldmatrix.sync.aligned.x2.m8n8.shared.b16 {%r414, %r415}, [%r14];

	// end inline asm
	// begin inline asm
	mma.sync.aligned.m16n8k16.row.col.f32.f16.f16.f32 {%f340,%f341,%f342,%f343}, {%r404,%r405,%r406,%r407}, {%r414,%r415}, {%f284,%f285,%f286,%f287};

	// end inline asm
	// begin inline asm
	ldmatrix.sync.aligned.x2.m8n8.shared.b16 {%r423, %r424}, [%r17];

	// end inline asm
	// begin inline asm
	mma.sync.aligned.m16n8k16.row.col.f32.f16.f16.f32 {%f619,%f618,%f617,%f616}, {%r409,%r410,%r411,%r412}, {%r423,%r424}, {%f340,%f341,%f342,%f343};

	// end inline asm
	// begin inline asm
	ldmatrix.sync.aligned.x2.m8n8.shared.b16 {%r432, %r433}, [%r18];

	// end inline asm
	// begin inline asm
	mma.sync.aligned.m16n8k16.row.col.f32.f16.f16.f32 {%f356,%f357,%f358,%f359}, {%r404,%r405,%r406,%r407}, {%r432,%r433}, {%f300,%f301,%f302,%f303};

	// end inline asm
	// begin inline asm
	ldmatrix.sync.aligned.x2.m8n8.shared.b16 {%r441, %r442}, [%r443];

	// end inline asm
	// begin inline asm
	mma.sync.aligned.m16n8k16.row.col.f32.f16.f16.f32 {%f615,%f614,%f613,%f612}, {%r409,%r410,%r411,%r412}, {%r441,%r442}, {%f356,%f357,%f358,%f359};

	// end inline asm
	bar.sync 	0;
	add.s32 	%r803, %r803, 16;
	add.s32 	%r801, %r801, 16;
	add.s32 	%r800, %r800, 4;
	setp.ne.s32 	%p3, %r800, 0;
	@%p3 bra 	$L__BB1_3;
$L__BB1_4:
	and.b32  	%r482, %r13, 3;
	setp.eq.s32 	%p4, %r482, 0;
	@%p4 bra 	$L__BB1_9;
	setp.eq.s32 	%p5, %r482, 1;
	@%p5 bra 	$L__BB1_7;
	add.s32 	%r667, %r10, %r803;
	mul.wide.s32 	%rd13, %r667, 16;
	add.s64 	%rd14, %rd3, %rd13;
	ld.global.v4.u32 	{%r668, %r669, %r670, %r671}, [%rd14];
	st.shared.v4.u32 	[%r9], {%r668, %r669, %r670, %r671};
	add.s64 	%rd15, %rd4, %rd13;
	ld.global.v4.u32 	{%r672, %r673, %r674, %r675}, [%rd15];
	st.shared.v4.u32 	[%r11], {%r672, %r673, %r674, %r675};
	bar.sync 	0;
	// begin inline asm
	ldmatrix.sync.aligned.x4.m8n8.shared.b16 {%r483, %r484, %r485, %r486}, [%r15];

	// end inline asm
	// begin inline asm
	ldmatrix.sync.aligned.x4.m8n8.shared.b16 {%r488, %r489, %r490, %r491}, [%r16];

	// end inline asm
	// begin inline asm
	ldmatrix.sync.aligned.x2.m8n8.shared.b16 {%r493, %r494}, [%r14];

	// end inline asm
	// begin inline asm
	mma.sync.aligned.m16n8k16.row.col.f32.f16.f16.f32 {%f372,%f373,%f374,%f375}, {%r483,%r484,%r485,%r486}, {%r493,%r494}, {%f627,%f626,%f625,%f624};

	// end inline asm
	// begin inline asm
	ldmatrix.sync.aligned.x2.m8n8.shared.b16 {%r502, %r503}, [%r17];

	// end inline asm
	// begin inline asm
	mma.sync.aligned.m16n8k16.row.col.f32.f16.f16.f32 {%f380,%f381,%f382,%f383}, {%r488,%r489,%r490,%r491}, {%r502,%r503}, {%f372,%f373,%f374,%f375};

	// end inline asm
	add.s32 	%r651, %r14, 512;
	// begin inline asm
	ldmatrix.sync.aligned.x2.m8n8.shared.b16 {%r511, %r512}, [%r651];

	// end inline asm
	// begin inline asm
	mma.sync.aligned.m16n8k16.row.col.f32.f16.f16.f32 {%f388,%f389,%f390,%f391}, {%r483,%r484,%r485,%r486}, {%r511,%r512}, {%f623,%f622,%f621,%f620};

	// end inline asm
	add.s32 	%r660, %r17, 512;
	// begin inline asm
	ldmatrix.sync.aligned.x2.m8n8.shared.b16 {%r520, %r521}, [%r660];

	// end inline asm
	// begin inline asm
	mma.sync.aligned.m16n8k16.row.col.f32.f16.f16.f32 {%f396,%f397,%f398,%f399}, {%r488,%r489,%r490,%r491}, {%r520,%r521}, {%f388,%f389,%f390,%f391};

	// end inline asm
	add.s32 	%r625, %r15, 1024;
	// begin inline asm
	ldmatrix.sync.aligned.x4.m8n8.shared.b16 {%r529, %r530, %r531, %r532}, [%r625];

	// end inline asm
	add.s32 	%r630, %r16, 1024;
	// begin inline asm
	ldmatrix.sync.aligned.x4.m8n8.shared.b16 {%r534, %r535, %r536, %r537}, [%r630];

	// end inline asm
	// begin inline asm
	ldmatrix.sync.aligned.x2.m8n8.shared.b16 {%r539, %r540}, [%r14];

	// end inline asm
	// begin inline asm
	mma.sync.aligned.m16n8k16.row.col.f32.f16.f16.f32 {%f404,%f405,%f406,%f407}, {%r529,%r530,%r531,%r532}, {%r539,%r540}, {%f619,%f618,%f617,%f616};

	// end inline asm
	// begin inline asm
	ldmatrix.sync.aligned.x2.m8n8.shared.b16 {%r548, %r549}, [%r17];

	// end inline asm
	// begin inline asm
	mma.sync.aligned.m16n8k16.row.col.f32.f16.f16.f32 {%f412,%f413,%f414,%f415}, {%r534,%r535,%r536,%r537}, {%r548,%r549}, {%f404,%f405,%f406,%f407};

	// end inline asm
	// begin inline asm
	ldmatrix.sync.aligned.x2.m8n8.shared.b16 {%r557, %r558}, [%r651];

	// end inline asm
	// begin inline asm
	mma.sync.aligned.m16n8k16.row.col.f32.f16.f16.f32 {%f420,%f421,%f422,%f423}, {%r529,%r530,%r531,%r532}, {%r557,%r558}, {%f615,%f614,%f613,%f612};

	// end inline asm
	// begin inline asm
	ldmatrix.sync.aligned.x2.m8n8.shared.b16 {%r566, %r567}, [%r660];

	// end inline asm
	// begin inline asm
	mma.sync.aligned.m16n8k16.row.col.f32.f16.f16.f32 {%f428,%f429,%f430,%f431}, {%r534,%r535,%r536,%r537}, {%r566,%r567}, {%f420,%f421,%f422,%f423};

	// end inline asm
	bar.sync 	0;
	ld.global.v4.u32 	{%r676, %r677, %r678, %r679}, [%rd14+64];
	st.shared.v4.u32 	[%r9], {%r676, %r677, %r678, %r679};
	ld.global.v4.u32 	{%r680, %r681, %r682, %r683}, [%rd15+64];
	st.shared.v4.u32 	[%r11], {%r680, %r681, %r682, %r683};
	bar.sync 	0;
	// begin inline asm
	ldmatrix.sync.aligned.x4.m8n8.shared.b16 {%r575, %r576, %r577, %r578}, [%r15];

	// end inline asm
	// begin inline asm
	ldmatrix.sync.aligned.x4.m8n8.shared.b16 {%r580, %r581, %r582, %r583}, [%r16];

	// end inline asm
	// begin inline asm
	ldmatrix.sync.aligned.x2.m8n8.shared.b16 {%r585, %r586}, [%r14];

	// end inline asm
	// begin inline asm
	mma.sync.aligned.m16n8k16.row.col.f32.f16.f16.f32 {%f436,%f437,%f438,%f439}, {%r575,%r576,%r577,%r578}, {%r585,%r586}, {%f380,%f381,%f382,%f383};

	// end inline asm
	// begin inline asm
	ldmatrix.sync.aligned.x2.m8n8.shared.b16 {%r594, %r595}, [%r17];

	// end inline asm
	// begin inline asm
	mma.sync.aligned.m16n8k16.row.col.f32.f16.f16.f32 {%f627,%f626,%f625,%f624}, {%r580,%r581,%r582,%r583}, {%r594,%r595}, {%f436,%f437,%f438,%f439};

	// end inline asm
	// begin inline asm
	ldmatrix.sync.aligned.x2.m8n8.shared.b16 {%r603, %r604}, [%r651];

	// end inline asm
	// begin inline asm
	mma.sync.aligned.m16n8k16.row.col.f32.f16.f16.f32 {%f452,%f453,%f454,%f455}, {%r575,%r576,%r577,%r578}, {%r603,%r604}, {%f396,%f397,%f398,%f399};

	// end inline asm
	// begin inline asm
	ldmatrix.sync.aligned.x2.m8n8.shared.b16 {%r612, %r613}, [%r660];

	// end inline asm
	// begin inline asm
	mma.sync.aligned.m16n8k16.row.col.f32.f16.f16.f32 {%f623,%f622,%f621,%f620}, {%r580,%r581,%r582,%r583}, {%r612,%r613}, {%f452,%f453,%f454,%f455};

	// end inline asm
	// begin inline asm
	ldmatrix.sync.aligned.x4.m8n8.shared.b16 {%r621, %r622, %r623, %r624}, [%r625];

	// end inline asm
	// begin inline asm
	ldmatrix.sync.aligned.x4.m8n8.shared.b16 {%r626, %r627, %r628, %r629}, [%r630];

	// end inline asm
	// begin inline asm
	ldmatrix.sync.aligned.x2.m8n8.shared.b16 {%r631, %r632}, [%r14];

	// end inline asm
	// begin inline asm
	mma.sync.aligned.m16n8k16.row.col.f32.f16.f16.f32 {%f468,%f469,%f470,%f471}, {%r621,%r622,%r623,%r624}, {%r631,%r632}, {%f412,%f413,%f414,%f415};

	// end inline asm
	// begin inline asm
	ldmatrix.sync.aligned.x2.m8n8.shared.b16 {%r640, %r641}, [%r17];

	// end inline asm
	// begin inline asm
	mma.sync.aligned.m16n8k16.row.col.f32.f16.f16.f32 {%f619,%f618,%f617,%f616}, {%r626,%r627,%r628,%r629}, {%r640,%r641}, {%f468,%f469,%f470,%f471};

	// end inline asm
	// begin inline asm
	ldmatrix.sync.aligned.x2.m8n8.shared.b16 {%r649, %r650}, [%r651];

	// end inline asm
	// begin inline asm
	mma.sync.aligned.m16n8k16.row.col.f32.f16.f16.f32 {%f484,%f485,%f486,%f487}, {%r621,%r622,%r623,%r624}, {%r649,%r650}, {%f428,%f429,%f430,%f431};

	// end inline asm
	// begin inline asm
	ldmatrix.sync.aligned.x2.m8n8.shared.b16 {%r658, %r659}, [%r660];

	// end inline asm
	// begin inline asm
	mma.sync.aligned.m16n8k16.row.col.f32.f16.f16.f32 {%f615,%f614,%f613,%f612}, {%r626,%r627,%r628,%r629}, {%r658,%r659}, {%f484,%f485,%f486,%f487};

	// end inline asm
	bar.sync 	0;
	add.s32 	%r803, %r803, 8;
$L__BB1_7:
	and.b32  	%r684, %r12, 4;
	setp.ne.s32 	%p6, %r684, 0;
	@%p6 bra 	$L__BB1_9;
	add.s32 	%r777, %r10, %r803;
	mul.wide.s32 	%rd16, %r777, 16;
	add.s64 	%rd17, %rd3, %rd16;
	ld.global.v4.u32 	{%r778, %r779, %r780, %r781}, [%rd17];
	st.shared.v4.u32 	[%r9], {%r778, %r779, %r780, %r781};
	add.s64 	%rd18, %rd4, %rd16;
	ld.global.v4.u32 	{%r782, %r783, %r784, %r785}, [%rd18];
	st.shared.v4.u32 	[%r11], {%r782, %r783, %r784, %r785};
	bar.sync 	0;
	// begin inline asm
	ldmatrix.sync.aligned.x4.m8n8.shared.b16 {%r685, %r686, %r687, %r688}, [%r15];

	// end inline asm
	// begin inline asm
	ldmatrix.sync.aligned.x4.m8n8.shared.b16 {%r690, %r691, %r692, %r693}, [%r16];

	// end inline asm
	// begin inline asm
	ldmatrix.sync.aligned.x2.m8n8.shared.b16 {%r695, %r696}, [%r14];

	// end inline asm
	// begin inline asm
	mma.sync.aligned.m16n8k16.row.col.f32.f16.f16.f32 {%f500,%f501,%f502,%f503}, {%r685,%r686,%r687,%r688}, {%r695,%r696}, {%f627,%f626,%f625,%f624};

	// end inline asm
	// begin inline asm
	ldmatrix.sync.aligned.x2.m8n8.shared.b16 {%r704, %r705}, [%r17];

	// end inline asm
	// begin inline asm
	mma.sync.aligned.m16n8k16.row.col.f32.f16.f16.f32 {%f627,%f626,%f625,%f624}, {%r690,%r691,%r692,%r693}, {%r704,%r705}, {%f500,%f501,%f502,%f503};

	// end inline asm
	add.s32 	%r761, %r14, 512;
	// begin inline asm
	ldmatrix.sync.aligned.x2.m8n8.shared.b16 {%r713, %r714}, [%r761];

	// end inline asm
	// begin inline asm
	mma.sync.aligned.m16n8k16.row.col.f32.f16.f16.f32 {%f516,%f517,%f518,%f519}, {%r685,%r686,%r687,%r688}, {%r713,%r714}, {%f623,%f622,%f621,%f620};

	// end inline asm
	add.s32 	%r770, %r17, 512;
	// begin inline asm
	ldmatrix.sync.aligned.x2.m8n8.shared.b16 {%r722, %r723}, [%r770];

	// end inline asm
	// begin inline asm
	mma.sync.aligned.m16n8k16.row.col.f32.f16.f16.f32 {%f623,%f622,%f621,%f620}, {%r690,%r691,%r692,%r693}, {%r722,%r723}, {%f516,%f517,%f518,%f519};

	// end inline asm
	add.s32 	%r735, %r15, 1024;
	// begin inline asm
	ldmatrix.sync.aligned.x4.m8n8.shared.b16 {%r731, %r732, %r733, %r734}, [%r735];

	// end inline asm
	add.s32 	%r740, %r16, 1024;
	// begin inline asm
	ldmatrix.sync.aligned.x4.m8n8.shared.b16 {%r736, %r737, %r738, %r739}, [%r740];

	// end inline asm
	// begin inline asm
	ldmatrix.sync.aligned.x2.m8n8.shared.b16 {%r741, %r742}, [%r14];

	// end inline asm
	// begin inline asm
	mma.sync.aligned.m16n8k16.row.col.f32.f16.f16.f32 {%f532,%f533,%f534,%f535}, {%r731,%r732,%r733,%r734}, {%r741,%r742}, {%f619,%f618,%f617,%f616};

	// end inline asm
	// begin inline asm
	ldmatrix.sync.aligned.x2.m8n8.shared.b16 {%r750, %r751}, [%r17];

	// end inline asm
	// begin inline asm
	mma.sync.aligned.m16n8k16.row.col.f32.f16.f16.f32 {%f619,%f618,%f617,%f616}, {%r736,%r737,%r738,%r739}, {%r750,%r751}, {%f532,%f533,%f534,%f535};

	// end inline asm
	// begin inline asm
	ldmatrix.sync.aligned.x2.m8n8.shared.b16 {%r759, %r760}, [%r761];

	// end inline asm
	// begin inline asm
	mma.sync.aligned.m16n8k16.row.col.f32.f16.f16.f32 {%f548,%f549,%f550,%f551}, {%r731,%r732,%r733,%r734}, {%r759,%r760}, {%f615,%f614,%f613,%f612};

	// end inline asm
	// begin inline asm
	ldmatrix.sync.aligned.x2.m8n8.shared.b16 {%r768, %r769}, [%r770];

	// end inline asm
	// begin inline asm
	mma.sync.aligned.m16n8k16.row.col.f32.f16.f16.f32 {%f615,%f614,%f613,%f612}, {%r736,%r737,%r738,%r739}, {%r768,%r769}, {%f548,%f549,%f550,%f551};

	// end inline asm
	bar.sync 	0;
$L__BB1_9:
	cvta.to.global.u64 	%rd19, %rd5;
	shr.u32 	%r786, %r4, 2;
	and.b32  	%r787, %r3, 3;
	shl.b32 	%r788, %r5, 1;
	add.s32 	%r789, %r786, %r1;
	add.s32 	%r790, %r789, %r788;
	add.s32 	%r791, %r7, %r787;
	shl.b32 	%r792, %r791, 1;
	add.s32 	%r793, %r2, %r792;
	mad.lo.s32 	%r794, %r790, %r29, %r793;
	shl.b32 	%r795, %r29, 3;
	add.s32 	%r796, %r794, %r795;
	mul.wide.s32 	%rd20, %r794, 4;
	add.s64 	%rd21, %rd19, %rd20;
	mul.wide.s32 	%rd22, %r796, 4;
	add.s64 	%rd23, %rd19, %rd22;
	st.global.v2.f32 	[%rd21], {%f627, %f626};
	st.global.v2.f32 	[%rd23], {%f625, %f624};
	st.global.v2.f32 	[%rd21+32], {%f623, %f622};
	st.global.v2.f32 	[%rd23+32], {%f621, %f620};
	shl.b32 	%r797, %r29, 4;
	add.s32 	%r798, %r794, %r797;
	add.s32 	%r799, %r798, %r795;
	mul.wide.s32 	%rd24, %r798, 4;
	add.s64 	%rd25, %rd19, %rd24;
	mul.wide.s32 	%rd26, %r799, 4;
	add.s64 	%rd27, %rd19, %rd26;
	st.global.v2.f32 	[%rd25], {%f619, %f618};
	st.global.v2.f32 	[%rd27], {%f617, %f616};
	st.global.v2.f32 	[%rd25+32], {%f615, %f614};
	st.global.v2.f32 	[%rd27+32], {%f613, %f612};
	ret;

}


// ===== COMPILED SASS (sm_100) =====

	.target	sm_100

	.elftype	@"ET_EXEC"


//--------------------- .note.nv.tkinfo           --------------------------
	.section	.note.nv.tkinfo,"",@"SHT_NOTE"
	.sectionflags	@"SHF_NOTE_NV_TKINFO"
	.tkinfo
        /*0018*/ 	.word	0x00000002
        /*0030*/ 	.string	""
        /*0030*/ 	.string	"ptxas"
        /*0030*/ 	.string	"Cuda compilation tools, release 13.0, V13.0.88"
        /*0030*/ 	.string	"Build cuda_13.0.r13.0/compiler.36424714_0"
        /*0030*/ 	.string	"-arch sm_100 -m 64 "



//--------------------- .note.nv.cuinfo           --------------------------
	.section	.note.nv.cuinfo,"",@"SHT_NOTE"
	.sectionflags	@"SHF_NOTE_NV_CUINFO"
        /*0018*/ 	.short	0x0002
        /*001a*/ 	.short	0x0064
        /*001c*/ 	.short	0x0082
	.zero		2


//--------------------- .nv.info                  --------------------------
	.section	.nv.info,"",@"SHT_CUDA_INFO"
	.align	4


	//----- nvinfo : EIATTR_REGCOUNT
	.align		4
        /*0000*/ 	.byte	0x04, 0x2f
        /*0002*/ 	.short	(.L_1 - .L_0)
	.align		4
.L_0:
        /*0004*/ 	.word	index@(_Z14mma_matmul_2_0PK6__halfS1_Pfiii)
        /*0008*/ 	.word	0x0000003a


	//----- nvinfo : EIATTR_FRAME_SIZE
	.align		4
.L_1:
        /*000c*/ 	.byte	0x04, 0x11
        /*000e*/ 	.short	(.L_3 - .L_2)
	.align		4
.L_2:
        /*0010*/ 	.word	index@(_Z14mma_matmul_2_0PK6__halfS1_Pfiii)
        /*0014*/ 	.word	0x00000000


	//----- nvinfo : EIATTR_REGCOUNT
	.align		4
.L_3:
        /*0018*/ 	.byte	0x04, 0x2f
        /*001a*/ 	.short	(.L_5 - .L_4)
	.align		4
.L_4:
        /*001c*/ 	.word	index@(_Z14mma_matmul_2_1PK6__halfS1_Pfiii)
        /*0020*/ 	.word	0x00000038


	//----- nvinfo : EIATTR_FRAME_SIZE
	.align		4
.L_5:
        /*0024*/ 	.byte	0x04, 0x11
        /*0026*/ 	.short	(.L_7 - .L_6)
	.align		4
.L_6:
        /*0028*/ 	.word	index@(_Z14mma_matmul_2_1PK6__halfS1_Pfiii)
        /*002c*/ 	.word	0x00000000


	//----- nvinfo : EIATTR_MIN_STACK_SIZE
	.align		4
.L_7:
        /*0030*/ 	.byte	0x04, 0x12
        /*0032*/ 	.short	(.L_9 - .L_8)
	.align		4
.L_8:
        /*0034*/ 	.word	index@(_Z14mma_matmul_2_1PK6__halfS1_Pfiii)
        /*0038*/ 	.word	0x00000000


	//----- nvinfo : EIATTR_MIN_STACK_SIZE
	.align		4
.L_9:
        /*003c*/ 	.byte	0x04, 0x12
        /*003e*/ 	.short	(.L_11 - .L_10)
	.align		4
.L_10:
        /*0040*/ 	.word	index@(_Z14mma_matmul_2_0PK6__halfS1_Pfiii)
        /*0044*/ 	.word	0x00000000
.L_11:


//--------------------- .nv.compat                --------------------------
	.section	.nv.compat,"",@"SHT_CUDA_COMPAT_INFO"
	.align	4
        /*0000*/ 	.byte	0x02, 0x09, 0x00, 0x00, 0x02, 0x02, 0x01, 0x00, 0x02, 0x05, 0x05, 0x00, 0x03, 0x07, 0x01, 0x01
        /*0010*/ 	.byte	0x02, 0x03, 0x00, 0x00, 0x02, 0x06, 0x01, 0x00, 0x04, 0x0b, 0x08, 0x00, 0x09, 0x00, 0x00, 0x00
        /*0020*/ 	.byte	0x00, 0x00, 0x00, 0x00


//--------------------- .nv.info._Z14mma_matmul_2_1PK6__halfS1_Pfiii --------------------------
	.section	.nv.info._Z14mma_matmul_2_1PK6__halfS1_Pfiii,"",@"SHT_CUDA_INFO"
	.sectionflags	@""
	.align	4


	//----- nvinfo : EIATTR_CUDA_API_VERSION
	.align		4
        /*0000*/ 	.byte	0x04, 0x37
        /*0002*/ 	.short	(.L_13 - .L_12)
.L_12:
        /*0004*/ 	.word	0x00000082


	//----- nvinfo : EIATTR_KPARAM_INFO
	.align		4
.L_13:
        /*0008*/ 	.byte	0x04, 0x17
        /*000a*/ 	.short	(.L_15 - .L_14)
.L_14:
        /*000c*/ 	.word	0x00000000
        /*0010*/ 	.short	0x0005
        /*0012*/ 	.short	0x0020
        /*0014*/ 	.byte	0x00, 0xf0, 0x11, 0x00


	//----- nvinfo : EIATTR_KPARAM_INFO
	.align		4
.L_15:
        /*0018*/ 	.byte	0x04, 0x17
        /*001a*/ 	.short	(.L_17 - .L_16)
.L_16:
        /*001c*/ 	.word	0x00000000
        /*0020*/ 	.short	0x0004
        /*0022*/ 	.short	0x001c
        /*0024*/ 	.byte	0x00, 0xf0, 0x11, 0x00


	//----- nvinfo : EIATTR_KPARAM_INFO
	.align		4
.L_17:
        /*0028*/ 	.byte	0x04, 0x17
        /*002a*/ 	.short	(.L_19 - .L_18)
.L_18:
        /*002c*/ 	.word	0x00000000
        /*0030*/ 	.short	0x0003
        /*0032*/ 	.short	0x0018
        /*0034*/ 	.byte	0x00, 0xf0, 0x11, 0x00


	//----- nvinfo : EIATTR_KPARAM_INFO
	.align		4
.L_19:
        /*0038*/ 	.byte	0x04, 0x17
        /*003a*/ 	.short	(.L_21 - .L_20)
.L_20:
        /*003c*/ 	.word	0x00000000
        /*0040*/ 	.short	0x0002
        /*0042*/ 	.short	0x0010
        /*0044*/ 	.byte	0x00, 0xf5, 0x21, 0x00


	//----- nvinfo : EIATTR_KPARAM_INFO
	.align		4
.L_21:
        /*0048*/ 	.byte	0x04, 0x17
        /*004a*/ 	.short	(.L_23 - .L_22)
.L_22:
        /*004c*/ 	.word	0x00000000
        /*0050*/ 	.short	0x0001
        /*0052*/ 	.short	0x0008
        /*0054*/ 	.byte	0x00, 0xf5, 0x21, 0x00


	//----- nvinfo : EIATTR_KPARAM_INFO
	.align		4
.L_23:
        /*0058*/ 	.byte	0x04, 0x17
        /*005a*/ 	.short	(.L_25 - .L_24)
.L_24:
        /*005c*/ 	.word	0x00000000
        /*0060*/ 	.short	0x0000
        /*0062*/ 	.short	0x0000
        /*0064*/ 	.byte	0x00, 0xf5, 0x21, 0x00


	//----- nvinfo : EIATTR_SPARSE_MMA_MASK
	.align		4
.L_25:
        /*0068*/ 	.byte	0x03, 0x50
        /*006a*/ 	.short	0x0000


	//----- nvinfo : EIATTR_MAXREG_COUNT
	.align		4
        /*006c*/ 	.byte	0x03, 0x1b
        /*006e*/ 	.short	0x00ff


	//----- nvinfo : EIATTR_NUM_BARRIERS
	.align		4
        /*0070*/ 	.byte	0x02, 0x4c
        /*0072*/ 	.byte	0x01
	.zero		1


	//----- nvinfo : EIATTR_MERCURY_ISA_VERSION
	.align		4
        /*0074*/ 	.byte	0x03, 0x5f
        /*0076*/ 	.short	0x0101


	//----- nvinfo : EIATTR_VRC_CTA_INIT_COUNT
	.align		4
        /*0078*/ 	.byte	0x02, 0x4a
	.zero		1
	.zero		1


	//----- nvinfo : EIATTR_EXIT_INSTR_OFFSETS
	.align		4
        /*007c*/ 	.byte	0x04, 0x1c
        /*007e*/ 	.short	(.L_27 - .L_26)


	//   ....[0]....
.L_26:
        /*0080*/ 	.word	0x00001290


	//----- nvinfo : EIATTR_MAX_THREADS
	.align		4
.L_27:
        /*0084*/ 	.byte	0x04, 0x05
        /*0086*/ 	.short	(.L_29 - .L_28)
.L_28:
        /*0088*/ 	.word	0x00000100
        /*008c*/ 	.word	0x00000001
        /*0090*/ 	.word	0x00000001


	//----- nvinfo : EIATTR_CBANK_PARAM_SIZE
	.align		4
.L_29:
        /*0094*/ 	.byte	0x03, 0x19
        /*0096*/ 	.short	0x0024


	//----- nvinfo : EIATTR_PARAM_CBANK
	.align		4
        /*0098*/ 	.byte	0x04, 0x0a
        /*009a*/ 	.short	(.L_31 - .L_30)
	.align		4
.L_30:
        /*009c*/ 	.word	index@(.nv.constant0._Z14mma_matmul_2_1PK6__halfS1_Pfiii)
        /*00a0*/ 	.short	0x0380
        /*00a2*/ 	.short	0x0024


	//----- nvinfo : EIATTR_SW_WAR
	.align		4
.L_31:
        /*00a4*/ 	.byte	0x04, 0x36
        /*00a6*/ 	.short	(.L_33 - .L_32)
.L_32:
        /*00a8*/ 	.word	0x00000008
.L_33:


//--------------------- .nv.info._Z14mma_matmul_2_0PK6__halfS1_Pfiii --------------------------
	.section	.nv.info._Z14mma_matmul_2_0PK6__halfS1_Pfiii,"",@"SHT_CUDA_INFO"
	.sectionflags	@""
	.align	4


	//----- nvinfo : EIATTR_CUDA_API_VERSION
	.align		4
        /*0000*/ 	.byte	0x04, 0x37
        /*0002*/ 	.short	(.L_35 - .L_34)
.L_34:
        /*0004*/ 	.word	0x00000082


	//----- nvinfo : EIATTR_KPARAM_INFO
	.align		4
.L_35:
        /*0008*/ 	.byte	0x04, 0x17
        /*000a*/ 	.short	(.L_37 - .L_36)
.L_36:
        /*000c*/ 	.word	0x00000000
        /*0010*/ 	.short	0x0005
        /*0012*/ 	.short	0x0020
        /*0014*/ 	.byte	0x00, 0xf0, 0x11, 0x00


	//----- nvinfo : EIATTR_KPARAM_INFO
	.align		4
.L_37:
        /*0018*/ 	.byte	0x04, 0x17
        /*001a*/ 	.short	(.L_39 - .L_38)
.L_38:
        /*001c*/ 	.word	0x00000000
        /*0020*/ 	.short	0x0004
        /*0022*/ 	.short	0x001c
        /*0024*/ 	.byte	0x00, 0xf0, 0x11, 0x00


	//----- nvinfo : EIATTR_KPARAM_INFO
	.align		4
.L_39:
        /*0028*/ 	.byte	0x04, 0x17
        /*002a*/ 	.short	(.L_41 - .L_40)
.L_40:
        /*002c*/ 	.word	0x00000000
        /*0030*/ 	.short	0x0003
        /*0032*/ 	.short	0x0018
        /*0034*/ 	.byte	0x00, 0xf0, 0x11, 0x00


	//----- nvinfo : EIATTR_KPARAM_INFO
	.align		4
.L_41:
        /*0038*/ 	.byte	0x04, 0x17
        /*003a*/ 	.short	(.L_43 - .L_42)
.L_42:
        /*003c*/ 	.word	0x00000000
        /*0040*/ 	.short	0x0002
        /*0042*/ 	.short	0x0010
        /*0044*/ 	.byte	0x00, 0xf5, 0x21, 0x00


	//----- nvinfo : EIATTR_KPARAM_INFO
	.align		4
.L_43:
        /*0048*/ 	.byte	0x04, 0x17
        /*004a*/ 	.short	(.L_45 - .L_44)
.L_44:
        /*004c*/ 	.word	0x00000000
        /*0050*/ 	.short	0x0001
        /*0052*/ 	.short	0x0008
        /*0054*/ 	.byte	0x00, 0xf5, 0x21, 0x00


	//----- nvinfo : EIATTR_KPARAM_INFO
	.align		4
.L_45:
        /*0058*/ 	.byte	0x04, 0x17
        /*005a*/ 	.short	(.L_47 - .L_46)
.L_46:
        /*005c*/ 	.word	0x00000000
        /*0060*/ 	.short	0x0000
        /*0062*/ 	.short	0x0000
        /*0064*/ 	.byte	0x00, 0xf5, 0x21, 0x00


	//----- nvinfo : EIATTR_SPARSE_MMA_MASK
	.align		4
.L_47:
        /*0068*/ 	.byte	0x03, 0x50
        /*006a*/ 	.short	0x0000


	//----- nvinfo : EIATTR_MAXREG_COUNT
	.align		4
        /*006c*/ 	.byte	0x03, 0x1b
        /*006e*/ 	.short	0x00ff


	//----- nvinfo : EIATTR_NUM_BARRIERS
	.align		4
        /*0070*/ 	.byte	0x02, 0x4c
        /*0072*/ 	.byte	0x01
	.zero		1


	//----- nvinfo : EIATTR_MERCURY_ISA_VERSION
	.align		4
        /*0074*/ 	.byte	0x03, 0x5f
        /*0076*/ 	.short	0x0101


	//----- nvinfo : EIATTR_VRC_CTA_INIT_COUNT
	.align		4
        /*0078*/ 	.byte	0x02, 0x4a
	.zero		1
	.zero		1


	//----- nvinfo : EIATTR_EXIT_INSTR_OFFSETS
	.align		4
        /*007c*/ 	.byte	0x04, 0x1c
        /*007e*/ 	.short	(.L_49 - .L_48)


	//   ....[0]....
.L_48:
        /*0080*/ 	.word	0x00001510


	//----- nvinfo : EIATTR_MAX_THREADS
	.align		4
.L_49:
        /*0084*/ 	.byte	0x04, 0x05
        /*0086*/ 	.short	(.L_51 - .L_50)
.L_50:
        /*0088*/ 	.word	0x00000100
        /*008c*/ 	.word	0x00000001
        /*0090*/ 	.word	0x00000001


	//----- nvinfo : EIATTR_CBANK_PARAM_SIZE
	.align		4
.L_51:
        /*0094*/ 	.byte	0x03, 0x19
        /*0096*/ 	.short	0x0024


	//----- nvinfo : EIATTR_PARAM_CBANK
	.align		4
        /*0098*/ 	.byte	0x04, 0x0a
        /*009a*/ 	.short	(.L_53 - .L_52)
	.align		4
.L_52:
        /*009c*/ 	.word	index@(.nv.constant0._Z14mma_matmul_2_0PK6__halfS1_Pfiii)
        /*00a0*/ 	.short	0x0380
        /*00a2*/ 	.short	0x0024


	//----- nvinfo : EIATTR_SW_WAR
	.align		4
.L_53:
        /*00a4*/ 	.byte	0x04, 0x36
        /*00a6*/ 	.short	(.L_55 - .L_54)
.L_54:
        /*00a8*/ 	.word	0x00000008
.L_55:


//--------------------- .nv.callgraph             --------------------------
	.section	.nv.callgraph,"",@"SHT_CUDA_CALLGRAPH"
	.align	4
	.sectionentsize	8
	.align		4
        /*0000*/ 	.word	0x00000000
	.align		4
        /*0004*/ 	.word	0xffffffff
	.align		4
        /*0008*/ 	.word	0x00000000
	.align		4
        /*000c*/ 	.word	0xfffffffe
	.align		4
        /*0010*/ 	.word	0x00000000
	.align		4
        /*0014*/ 	.word	0xfffffffd
	.align		4
        /*0018*/ 	.word	0x00000000
	.align		4
        /*001c*/ 	.word	0xfffffffc


//--------------------- .text._Z14mma_matmul_2_1PK6__halfS1_Pfiii --------------------------
	.section	.text._Z14mma_matmul_2_1PK6__halfS1_Pfiii,"ax",@progbits
	.align	128
        .global         _Z14mma_matmul_2_1PK6__halfS1_Pfiii
        .type           _Z14mma_matmul_2_1PK6__halfS1_Pfiii,@function
        .size           _Z14mma_matmul_2_1PK6__halfS1_Pfiii,(.L_x_10 - _Z14mma_matmul_2_1PK6__halfS1_Pfiii)
        .other          _Z14mma_matmul_2_1PK6__halfS1_Pfiii,@"STO_CUDA_ENTRY STV_DEFAULT"
_Z14mma_matmul_2_1PK6__halfS1_Pfiii:
.text._Z14mma_matmul_2_1PK6__halfS1_Pfiii:
[----:B------:R-:W-:Y:S01]  /*0000*/  LDC R1, c[0x0][0x37c] ;  /* 0x0000df00ff017b82 */ /* 0x000fe20000000800 */
[----:B------:R-:W0:Y:S01]  /*0010*/  S2R R44, SR_TID.Y ;  /* 0x00000000002c7919 */ /* 0x000e220000002200 */
[----:B------:R-:W0:Y:S06]  /*0020*/  LDCU UR4, c[0x0][0x360] ;  /* 0x00006c00ff0477ac */ /* 0x000e2c0008000800 */
[----:B------:R-:W1:Y:S01]  /*0030*/  S2UR UR5, SR_CTAID.Y ;  /* 0x00000000000579c3 */ /* 0x000e620000002600 */
[----:B------:R-:W-:Y:S01]  /*0040*/  CS2R R6, SRZ ;  /* 0x0000000000067805 */ /* 0x000fe2000001ff00 */
[----:B------:R-:W0:Y:S01]  /*0050*/  S2R R3, SR_TID.X ;  /* 0x0000000000037919 */ /* 0x000e220000002100 */
[----:B------:R-:W2:Y:S01]  /*0060*/  LDCU UR15, c[0x0][0x3a0] ;  /* 0x00007400ff0f77ac */ /* 0x000ea20008000800 */
[----:B------:R-:W-:-:S02]  /*0070*/  CS2R R4, SRZ ;  /* 0x0000000000047805 */ /* 0x000fc4000001ff00 */
[----:B------:R-:W-:Y:S02]  /*0080*/  CS2R R18, SRZ ;  /* 0x0000000000127805 */ /* 0x000fe4000001ff00 */
[----:B------:R-:W-:Y:S02]  /*0090*/  CS2R R16, SRZ ;  /* 0x0000000000107805 */ /* 0x000fe4000001ff00 */
[----:B------:R-:W-:Y:S01]  /*00a0*/  CS2R R26, SRZ ;  /* 0x00000000001a7805 */ /* 0x000fe2000001ff00 */
[----:B------:R-:W3:Y:S01]  /*00b0*/  S2UR UR12, SR_CTAID.X ;  /* 0x00000000000c79c3 */ /* 0x000ee20000002500 */
[----:B------:R-:W-:Y:S02]  /*00c0*/  CS2R R24, SRZ ;  /* 0x0000000000187805 */ /* 0x000fe4000001ff00 */
[----:B------:R-:W-:Y:S02]  /*00d0*/  CS2R R22, SRZ ;  /* 0x0000000000167805 */ /* 0x000fe4000001ff00 */
[----:B------:R-:W-:Y:S01]  /*00e0*/  CS2R R20, SRZ ;  /* 0x0000000000147805 */ /* 0x000fe2000001ff00 */
[----:B------:R-:W4:Y:S01]  /*00f0*/  LDCU.64 UR18, c[0x0][0x358] ;  /* 0x00006b00ff1277ac */ /* 0x000f220008000a00 */
[----:B--2---:R-:W-:-:S02]  /*0100*/  UISETP.GE.AND UP0, UPT, UR15, 0x8, UPT ;  /* 0x000000080f00788c */ /* 0x004fc4000bf06270 */
[----:B-1----:R-:W-:Y:S02]  /*0110*/  USHF.L.U32 UR5, UR5, 0x6, URZ ;  /* 0x0000000605057899 */ /* 0x002fe400080006ff */
[----:B---3--:R-:W-:Y:S01]  /*0120*/  USHF.L.U32 UR12, UR12, 0x6, URZ ;  /* 0x000000060c0c7899 */ /* 0x008fe200080006ff */
[----:B0-----:R-:W-:-:S05]  /*0130*/  IMAD R44, R44, UR4, R3 ;  /* 0x000000042c2c7c24 */ /* 0x001fca000f8e0203 */
[--C-:B------:R-:W-:Y:S02]  /*0140*/  SHF.R.U32.HI R2, RZ, 0x5, R44.reuse ;  /* 0x00000005ff027819 */ /* 0x100fe4000001162c */
[----:B------:R-:W-:Y:S02]  /*0150*/  SHF.R.U32.HI R38, RZ, 0x3, R44 ;  /* 0x00000003ff267819 */ /* 0x000fe4000001162c */
[----:B------:R-:W-:Y:S01]  /*0160*/  LOP3.LUT R39, R44, 0x1f, RZ, 0xc0, !PT ;  /* 0x0000001f2c277812 */ /* 0x000fe200078ec0ff */
[----:B------:R-:W-:Y:S01]  /*0170*/  IMAD.SHL.U32 R8, R2, 0x8, RZ ;  /* 0x0000000802087824 */ /* 0x000fe200078e00ff */
[----:B------:R-:W-:-:S04]  /*0180*/  LOP3.LUT R38, R38, 0x7ff0, RZ, 0xc0, !PT ;  /* 0x00007ff026267812 */ /* 0x000fc800078ec0ff */
[----:B------:R-:W-:Y:S01]  /*0190*/  LOP3.LUT R0, R8, 0x18, RZ, 0xc0, !PT ;  /* 0x0000001808007812 */ /* 0x000fe200078ec0ff */
[----:B----4-:R-:W-:Y:S06]  /*01a0*/  BRA.U !UP0, `(.L_x_0) ;  /* 0x0000000d08dc7547 */ /* 0x010fec000b800000 */
[----:B------:R-:W0:Y:S01]  /*01b0*/  S2UR UR16, SR_CgaCtaId ;  /* 0x00000000001079c3 */ /* 0x000e220000008800 */
[----:B------:R-:W-:Y:S01]  /*01c0*/  LEA.HI R8, R39, R8, RZ, 0x1e ;  /* 0x0000000827087211 */ /* 0x000fe200078ff0ff */
[----:B------:R-:W-:Y:S01]  /*01d0*/  UMOV UR7, 0x400 ;  /* 0x0000040000077882 */ /* 0x000fe20000000000 */
[----:B------:R-:W-:Y:S01]  /*01e0*/  LOP3.LUT R51, R44, 0x3, RZ, 0xc0, !PT ;  /* 0x000000032c337812 */ /* 0x000fe200078ec0ff */
[----:B------:R-:W-:Y:S01]  /*01f0*/  UIADD3 UR14, UPT, UPT, UR7, 0x1000, URZ ;  /* 0x00001000070e7890 */ /* 0x000fe2000fffe0ff */
[----:B------:R-:W-:Y:S01]  /*0200*/  SHF.R.U32.HI R3, RZ, 0x3, R39 ;  /* 0x00000003ff037819 */ /* 0x000fe20000011627 */
[----:B------:R-:W-:Y:S01]  /*0210*/  IMAD R8, R8, UR15, RZ ;  /* 0x0000000f08087c24 */ /* 0x000fe2000f8e02ff */
[--C-:B------:R-:W-:Y:S01]  /*0220*/  SHF.R.U32.HI R7, RZ, 0x1, R44.reuse ;  /* 0x00000001ff077819 */ /* 0x100fe2000001162c */
[----:B------:R-:W1:Y:S01]  /*0230*/  LDCU.128 UR8, c[0x0][0x380] ;  /* 0x00007000ff0877ac */ /* 0x000e620008000c00 */
[----:B------:R-:W-:Y:S01]  /*0240*/  LOP3.LUT R49, R3, 0x7, R44, 0x78, !PT ;  /* 0x0000000703317812 */ /* 0x000fe200078e782c */
[----:B------:R-:W-:Y:S01]  /*0250*/  IMAD R2, R2, 0x4, R3 ;  /* 0x0000000402027824 */ /* 0x000fe200078e0203 */
[----:B------:R-:W-:Y:S01]  /*0260*/  LEA.HI R51, R8, R51, RZ, 0x1d ;  /* 0x0000003308337211 */ /* 0x000fe200078fe8ff */
[----:B------:R-:W-:Y:S01]  /*0270*/  IMAD.SHL.U32 R8, R44, 0x4, RZ ;  /* 0x000000042c087824 */ /* 0x000fe200078e00ff */
[----:B------:R-:W-:-:S02]  /*0280*/  UIMAD UR6, UR5, UR15, URZ ;  /* 0x0000000f050672a4 */ /* 0x000fc4000f8e02ff */
[----:B------:R-:W-:Y:S02]  /*0290*/  UIMAD UR4, UR12, UR15, URZ ;  /* 0x0000000f0c0472a4 */ /* 0x000fe4000f8e02ff */
[----:B------:R-:W-:Y:S01]  /*02a0*/  LOP3.LUT R8, R8, 0x4, RZ, 0xc0, !PT ;  /* 0x0000000408087812 */ /* 0x000fe200078ec0ff */
[----:B------:R-:W-:-:S04]  /*02b0*/  ULEA.HI UR15, UR15, 0xffffffff, URZ, 0x1d ;  /* 0xffffffff0f0f7891 */ /* 0x000fc8000f8fe8ff */
[----:B------:R-:W-:Y:S02]  /*02c0*/  UISETP.GE.U32.AND UP1, UPT, UR15, 0xc, UPT ;  /* 0x0000000c0f00788c */ /* 0x000fe4000bf26070 */
[----:B0-----:R-:W-:Y:S02]  /*02d0*/  ULEA UR13, UR16, UR7, 0x18 ;  /* 0x00000007100d7291 */ /* 0x001fe4000f8ec0ff */
[----:B------:R-:W-:Y:S02]  /*02e0*/  ULEA UR14, UR16, UR14, 0x18 ;  /* 0x0000000e100e7291 */ /* 0x000fe4000f8ec0ff */
[----:B-1----:R-:W-:Y:S02]  /*02f0*/  UIMAD.WIDE UR6, UR6, 0x2, UR8 ;  /* 0x00000002060678a5 */ /* 0x002fe4000f8e0208 */
[C---:B------:R-:W-:Y:S01]  /*0300*/  LEA R50, R2.reuse, UR13, 0x7 ;  /* 0x0000000d02327c11 */ /* 0x040fe2000f8e38ff */
[----:B------:R-:W-:Y:S01]  /*0310*/  ULEA.HI UR8, UR15, 0x1, URZ, 0x1e ;  /* 0x000000010f087891 */ /* 0x000fe2000f8ff0ff */
[----:B------:R-:W-:-:S02]  /*0320*/  LEA R10, R2, UR14, 0x7 ;  /* 0x0000000e020a7c11 */ /* 0x000fc4000f8e38ff */
[-C--:B------:R-:W-:Y:S01]  /*0330*/  LOP3.LUT R2, R3, R8.reuse, RZ, 0xfc, !PT ;  /* 0x0000000803027212 */ /* 0x080fe200078efcff */
[----:B------:R-:W-:Y:S01]  /*0340*/  IMAD R50, R49, 0x10, R50 ;  /* 0x0000001031327824 */ /* 0x000fe200078e0232 */
[----:B------:R-:W-:Y:S01]  /*0350*/  LEA.HI R8, R39, R8, RZ, 0x1c ;  /* 0x0000000827087211 */ /* 0x000fe200078fe0ff */
[----:B------:R-:W-:Y:S01]  /*0360*/  IMAD R49, R49, 0x10, R10 ;  /* 0x0000001031317824 */ /* 0x000fe200078e020a */
[--C-:B------:R-:W-:Y:S02]  /*0370*/  LOP3.LUT R2, R2, 0x3, R7.reuse, 0x78, !PT ;  /* 0x0000000302027812 */ /* 0x100fe400078e7807 */
[----:B------:R-:W-:Y:S02]  /*0380*/  LOP3.LUT R8, R8, 0x3, R7, 0x78, !PT ;  /* 0x0000000308087812 */ /* 0x000fe400078e7807 */
[C---:B------:R-:W-:Y:S01]  /*0390*/  LOP3.LUT R3, R7.reuse, 0x7, RZ, 0xc0, !PT ;  /* 0x0000000707037812 */ /* 0x040fe200078ec0ff */
[----:B------:R-:W-:Y:S01]  /*03a0*/  IMAD.SHL.U32 R9, R2, 0x10, RZ ;  /* 0x0000001002097824 */ /* 0x000fe200078e00ff */
[----:B------:R-:W-:Y:S01]  /*03b0*/  LOP3.LUT R7, R7, 0x3, RZ, 0xc0, !PT ;  /* 0x0000000307077812 */ /* 0x000fe200078ec0ff */
[----:B------:R-:W-:Y:S01]  /*03c0*/  IMAD.SHL.U32 R8, R8, 0x10, RZ ;  /* 0x0000001008087824 */ /* 0x000fe200078e00ff */
[----:B------:R-:W-:Y:S01]  /*03d0*/  IADD3 R3, PT, PT, R38, R3, RZ ;  /* 0x0000000326037210 */ /* 0x000fe20007ffe0ff */
[C---:B------:R-:W-:Y:S01]  /*03e0*/  VIADD R48, R9.reuse, UR14 ;  /* 0x0000000e09307c36 */ /* 0x040fe20008000000 */
[----:B------:R-:W-:Y:S01]  /*03f0*/  LOP3.LUT R10, R9, 0x20, RZ, 0x3c, !PT ;  /* 0x00000020090a7812 */ /* 0x000fe200078e3cff */
[----:B------:R-:W-:Y:S01]  /*0400*/  IMAD.IADD R7, R0, 0x1, R7 ;  /* 0x0000000100077824 */ /* 0x000fe200078e0207 */
[C---:B------:R-:W-:Y:S01]  /*0410*/  LOP3.LUT R2, R8.reuse, 0x20, RZ, 0x3c, !PT ;  /* 0x0000002008027812 */ /* 0x040fe200078e3cff */
[----:B------:R-:W-:-:S02]  /*0420*/  VIADD R8, R8, UR13 ;  /* 0x0000000d08087c36 */ /* 0x000fc40008000000 */
[----:B------:R-:W-:Y:S02]  /*0430*/  VIADD R10, R10, UR14 ;  /* 0x0000000e0a0a7c36 */ /* 0x000fe40008000000 */
[----:B------:R-:W-:Y:S01]  /*0440*/  VIADD R2, R2, UR13 ;  /* 0x0000000d02027c36 */ /* 0x000fe20008000000 */
[----:B------:R-:W-:Y:S01]  /*0450*/  LEA R47, R3, R8, 0x7 ;  /* 0x00000008032f7211 */ /* 0x000fe200078e38ff */
[C---:B------:R-:W-:Y:S01]  /*0460*/  IMAD R48, R7.reuse, 0x80, R48 ;  /* 0x0000008007307824 */ /* 0x040fe200078e0230 */
[----:B------:R-:W-:Y:S01]  /*0470*/  ULOP3.LUT UP0, UR13, UR8, 0x3, URZ, 0xc0, !UPT ;  /* 0x00000003080d7892 */ /* 0x000fe2000f80c0ff */
[----:B------:R-:W-:Y:S01]  /*0480*/  IMAD R46, R7, 0x80, R10 ;  /* 0x00000080072e7824 */ /* 0x000fe200078e020a */
[----:B------:R-:W-:Y:S01]  /*0490*/  UIMAD.WIDE UR8, UR4, 0x2, UR10 ;  /* 0x00000002040878a5 */ /* 0x000fe2000f8e020a */
[----:B------:R-:W-:Y:S01]  /*04a0*/  IMAD R45, R3, 0x80, R2 ;  /* 0x00000080032d7824 */ /* 0x000fe200078e0202 */
[----:B------:R-:W-:Y:S01]  /*04b0*/  ULEA.HI UR10, UR15, 0x1, URZ, 0x1e ;  /* 0x000000010f0a7891 */ /* 0x000fe2000f8ff0ff */
[----:B------:R-:W-:Y:S01]  /*04c0*/  IMAD.MOV.U32 R7, RZ, RZ, RZ ;  /* 0x000000ffff077224 */ /* 0x000fe200078e00ff */
[----:B------:R-:W-:Y:S01]  /*04d0*/  UMOV UR4, URZ ;  /* 0x000000ff00047c82 */ /* 0x000fe20008000000 */
[----:B------:R-:W-:Y:S09]  /*04e0*/  BRA.U !UP1, `(.L_x_1) ;  /* 0x0000000509b47547 */ /* 0x000ff2000b800000 */
[----:B------:R-:W-:Y:S01]  /*04f0*/  ULOP3.LUT UR10, UR10, 0x7ffffffc, URZ, 0xc0, !UPT ;  /* 0x7ffffffc0a0a7892 */ /* 0x000fe2000f8ec0ff */
[----:B------:R-:W-:Y:S02]  /*0500*/  MOV R36, R51 ;  /* 0x0000003300247202 */ /* 0x000fe40000000f00 */
[----:B------:R-:W-:Y:S02]  /*0510*/  CS2R R6, SRZ ;  /* 0x0000000000067805 */ /* 0x000fe4000001ff00 */
[----:B------:R-:W-:Y:S02]  /*0520*/  CS2R R4, SRZ ;  /* 0x0000000000047805 */ /* 0x000fe4000001ff00 */
[----:B------:R-:W-:Y:S02]  /*0530*/  CS2R R18, SRZ ;  /* 0x0000000000127805 */ /* 0x000fe4000001ff00 */
[----:B------:R-:W-:Y:S02]  /*0540*/  CS2R R16, SRZ ;  /* 0x0000000000107805 */ /* 0x000fe4000001ff00 */
[----:B------:R-:W-:-:S02]  /*0550*/  CS2R R26, SRZ ;  /* 0x00000000001a7805 */ /* 0x000fc4000001ff00 */
[----:B------:R-:W-:Y:S02]  /*0560*/  CS2R R24, SRZ ;  /* 0x0000000000187805 */ /* 0x000fe4000001ff00 */
[----:B------:R-:W-:Y:S02]  /*0570*/  CS2R R22, SRZ ;  /* 0x0000000000167805 */ /* 0x000fe4000001ff00 */
[----:B------:R-:W-:Y:S01]  /*0580*/  CS2R R20, SRZ ;  /* 0x0000000000147805 */ /* 0x000fe2000001ff00 */
[----:B------:R-:W-:Y:S01]  /*0590*/  UIADD3 UR10, UPT, UPT, -UR10, URZ, URZ ;  /* 0x000000ff0a0a7290 */ /* 0x000fe2000fffe1ff */
[----:B------:R-:W-:-:S11]  /*05a0*/  UMOV UR4, URZ ;  /* 0x000000ff00047c82 */ /* 0x000fd60008000000 */
.L_x_2:
[----:B------:R-:W-:Y:S02]  /*05b0*/  IMAD.MOV.U32 R53, RZ, RZ, 0x10 ;  /* 0x00000010ff357424 */ /* 0x000fe400078e00ff */
[----:B------:R-:W-:Y:S02]  /*05c0*/  IMAD.MOV.U32 R41, RZ, RZ, 0x10 ;  /* 0x00000010ff297424 */ /* 0x000fe400078e00ff */
[----:B------:R-:W-:-:S04]  /*05d0*/  IMAD.WIDE.U32 R52, R36, R53, UR6 ;  /* 0x0000000624347e25 */ /* 0x000fc8000f8e0035 */
[----:B------:R-:W-:Y:S01]  /*05e0*/  IMAD.WIDE.U32 R40, R36, R41, UR8 ;  /* 0x0000000824287e25 */ /* 0x000fe2000f8e0029 */
[----:B------:R-:W2:Y:S04]  /*05f0*/  LDG.E.128 R28, desc[UR18][R52.64] ;  /* 0x00000012341c7981 */ /* 0x000ea8000c1e1d00 */
[----:B------:R-:W3:Y:S04]  /*0600*/  LDG.E.128 R32, desc[UR18][R40.64] ;  /* 0x0000001228207981 */ /* 0x000ee8000c1e1d00 */
[----:B--2---:R-:W-:Y:S04]  /*0610*/  STS.128 [R50], R28 ;  /* 0x0000001c32007388 */ /* 0x004fe80000000c00 */
[----:B---3--:R-:W-:Y:S01]  /*0620*/  STS.128 [R49], R32 ;  /* 0x0000002031007388 */ /* 0x008fe20000000c00 */
[----:B------:R-:W-:Y:S06]  /*0630*/  BAR.SYNC.DEFER_BLOCKING 0x0 ;  /* 0x0000000000007b1d */ /* 0x000fec0000010000 */
[----:B------:R-:W-:Y:S04]  /*0640*/  LDSM.16.M88.2 R12, [R48] ;  /* 0x00000000300c783b */ /* 0x000fe80000000100 */
[----:B------:R-:W0:Y:S04]  /*0650*/  LDSM.16.M88.4 R8, [R47] ;  /* 0x000000002f08783b */ /* 0x000e280000000200 */
[----:B------:R-:W1:Y:S01]  /*0660*/  LDSM.16.M88.2 R2, [R48+0x200] ;  /* 0x000200003002783b */ /* 0x000e620000000100 */
[C---:B0-----:R-:W-:Y:S08]  /*0670*/  HMMA.16816.F32 R20, R8.reuse, R12, R20 ;  /* 0x0000000c0814723c */ /* 0x041ff00000001814 */
[----:B-1----:R-:W-:Y:S01]  /*0680*/  HMMA.16816.F32 R24, R8, R2, R24 ;  /* 0x000000020818723c */ /* 0x002fe20000001818 */
[----:B------:R-:W0:Y:S07]  /*0690*/  LDSM.16.M88.4 R8, [R47+0x400] ;  /* 0x000400002f08783b */ /* 0x000e2e0000000200 */
[C---:B0-----:R-:W-:Y:S01]  /*06a0*/  HMMA.16816.F32 R16, R8.reuse, R12, R16 ;  /* 0x0000000c0810723c */ /* 0x041fe20000001810 */
[----:B------:R-:W-:Y:S07]  /*06b0*/  LDSM.16.M88.2 R12, [R46] ;  /* 0x000000002e0c783b */ /* 0x000fee0000000100 */
[----:B------:R-:W-:Y:S01]  /*06c0*/  HMMA.16816.F32 R4, R8, R2, R4 ;  /* 0x000000020804723c */ /* 0x000fe20000001804 */
[----:B------:R-:W0:Y:S04]  /*06d0*/  LDSM.16.M88.4 R8, [R45] ;  /* 0x000000002d08783b */ /* 0x000e280000000200 */
[----:B------:R-:W1:Y:S03]  /*06e0*/  LDSM.16.M88.2 R2, [R46+0x200] ;  /* 0x000200002e02783b */ /* 0x000e660000000100 */
[C---:B0-----:R-:W-:Y:S08]  /*06f0*/  HMMA.16816.F32 R20, R8.reuse, R12, R20 ;  /* 0x0000000c0814723c */ /* 0x041ff00000001814 */
[----:B-1----:R-:W-:Y:S01]  /*0700*/  HMMA.16816.F32 R24, R8, R2, R24 ;  /* 0x000000020818723c */ /* 0x002fe20000001818 */
[----:B------:R-:W0:Y:S01]  /*0710*/  LDSM.16.M88.4 R8, [R45+0x400] ;  /* 0x000400002d08783b */ /* 0x000e220000000200 */
[----:B------:R-:W-:Y:S06]  /*0720*/  BAR.SYNC.DEFER_BLOCKING 0x0 ;  /* 0x0000000000007b1d */ /* 0x000fec0000010000 */
[----:B------:R-:W2:Y:S04]  /*0730*/  LDG.E.128 R28, desc[UR18][R52.64+0x40] ;  /* 0x00004012341c7981 */ /* 0x000ea8000c1e1d00 */
[----:B------:R-:W3:Y:S01]  /*0740*/  LDG.E.128 R32, desc[UR18][R40.64+0x40] ;  /* 0x0000401228207981 */ /* 0x000ee2000c1e1d00 */
[C---:B0-----:R-:W-:Y:S08]  /*0750*/  HMMA.16816.F32 R16, R8.reuse, R12, R16 ;  /* 0x0000000c0810723c */ /* 0x041ff00000001810 */
[----:B------:R-:W-:Y:S01]  /*0760*/  HMMA.16816.F32 R4, R8, R2, R4 ;  /* 0x000000020804723c */ /* 0x000fe20000001804 */
        /* <DEDUP_REMOVED lines=44> */
[----:B------:R-:W-:-:S04]  /*0a30*/  UIADD3 UR10, UPT, UPT, UR10, 0x4, URZ ;  /* 0x000000040a0a7890 */ /* 0x000fc8000fffe0ff */
[----:B------:R-:W-:Y:S01]  /*0a40*/  UISETP.NE.AND UP1, UPT, UR10, URZ, UPT ;  /* 0x000000ff0a00728c */ /* 0x000fe2000bf25270 */
[----:B------:R-:W-:Y:S01]  /*0a50*/  VIADD R36, R36, 0x10 ;  /* 0x0000001024247836 */ /* 0x000fe20000000000 */
[----:B------:R-:W-:Y:S01]  /*0a60*/  UIADD3 UR4, UPT, UPT, UR4, 0x10, URZ ;  /* 0x0000001004047890 */ /* 0x000fe2000fffe0ff */
[----:B--2---:R-:W-:Y:S04]  /*0a70*/  STS.128 [R50], R32 ;  /* 0x0000002032007388 */ /* 0x004fe80000000c00 */
[----:B---3--:R-:W-:Y:S01]  /*0a80*/  STS.128 [R49], R40 ;  /* 0x0000002831007388 */ /* 0x008fe20000000c00 */
[----:B------:R-:W-:Y:S06]  /*0a90*/  BAR.SYNC.DEFER_BLOCKING 0x0 ;  /* 0x0000000000007b1d */ /* 0x000fec0000010000 */
[----:B------:R-:W-:Y:S04]  /*0aa0*/  LDSM.16.M88.4 R28, [R47] ;  /* 0x000000002f1c783b */ /* 0x000fe80000000200 */
[----:B------:R-:W0:Y:S04]  /*0ab0*/  LDSM.16.M88.2 R8, [R48+0x200] ;  /* 0x000200003008783b */ /* 0x000e280000000100 */
[----:B------:R-:W1:Y:S04]  /*0ac0*/  LDSM.16.M88.2 R2, [R48] ;  /* 0x000000003002783b */ /* 0x000e680000000100 */
[----:B------:R-:W2:Y:S01]  /*0ad0*/  LDSM.16.M88.4 R12, [R47+0x400] ;  /* 0x000400002f0c783b */ /* 0x000ea20000000200 */
[C---:B0-----:R-:W-:Y:S08]  /*0ae0*/  HMMA.16816.F32 R24, R28.reuse, R8, R24 ;  /* 0x000000081c18723c */ /* 0x041ff00000001818 */
[----:B-1----:R-:W-:Y:S01]  /*0af0*/  HMMA.16816.F32 R20, R28, R2, R20 ;  /* 0x000000021c14723c */ /* 0x002fe20000001814 */
[----:B------:R-:W-:Y:S07]  /*0b00*/  LDSM.16.M88.4 R28, [R45] ;  /* 0x000000002d1c783b */ /* 0x000fee0000000200 */
[C---:B--2---:R-:W-:Y:S01]  /*0b10*/  HMMA.16816.F32 R8, R12.reuse, R8, R4 ;  /* 0x000000080c08723c */ /* 0x044fe20000001804 */
[----:B------:R-:W0:Y:S07]  /*0b20*/  LDSM.16.M88.2 R4, [R46+0x200] ;  /* 0x000200002e04783b */ /* 0x000e2e0000000100 */
[----:B------:R-:W-:Y:S01]  /*0b30*/  HMMA.16816.F32 R16, R12, R2, R16 ;  /* 0x000000020c10723c */ /* 0x000fe20000001810 */
[----:B------:R-:W1:Y:S04]  /*0b40*/  LDSM.16.M88.2 R2, [R46] ;  /* 0x000000002e02783b */ /* 0x000e680000000100 */
[----:B------:R-:W2:Y:S03]  /*0b50*/  LDSM.16.M88.4 R12, [R45+0x400] ;  /* 0x000400002d0c783b */ /* 0x000ea60000000200 */
[C---:B0-----:R-:W-:Y:S08]  /*0b60*/  HMMA.16816.F32 R24, R28.reuse, R4, R24 ;  /* 0x000000041c18723c */ /* 0x041ff00000001818 */
[-C--:B-1----:R-:W-:Y:S08]  /*0b70*/  HMMA.16816.F32 R20, R28, R2.reuse, R20 ;  /* 0x000000021c14723c */ /* 0x082ff00000001814 */
[C---:B--2---:R-:W-:Y:S08]  /*0b80*/  HMMA.16816.F32 R16, R12.reuse, R2, R16 ;  /* 0x000000020c10723c */ /* 0x044ff00000001810 */
[----:B------:R-:W-:Y:S01]  /*0b90*/  HMMA.16816.F32 R4, R12, R4, R8 ;  /* 0x000000040c04723c */ /* 0x000fe20000001808 */
[----:B------:R-:W-:Y:S06]  /*0ba0*/  BAR.SYNC.DEFER_BLOCKING 0x0 ;  /* 0x0000000000007b1d */ /* 0x000fec0000010000 */
[----:B------:R-:W-:-:S13]  /*0bb0*/  BRA.U UP1, `(.L_x_2) ;  /* 0xfffffff9017c7547 */ /* 0x000fda000b83ffff */
.L_x_1:
[----:B------:R-:W-:Y:S05]  /*0bc0*/  BRA.U !UP0, `(.L_x_0) ;  /* 0x0000000508547547 */ /* 0x000fea000b800000 */
[----:B------:R-:W-:Y:S02]  /*0bd0*/  UISETP.NE.AND UP1, UPT, UR13, 0x1, UPT ;  /* 0x000000010d00788c */ /* 0x000fe4000bf25270 */
[----:B------:R-:W-:-:S07]  /*0be0*/  ULOP3.LUT UP0, URZ, UR15, 0x4, URZ, 0xc0, !UPT ;  /* 0x000000040fff7892 */ /* 0x000fce000f80c0ff */
[----:B------:R-:W-:Y:S05]  /*0bf0*/  BRA.U !UP1, `(.L_x_3) ;  /* 0x0000000109d47547 */ /* 0x000fea000b800000 */
[----:B------:R-:W-:Y:S01]  /*0c00*/  VIADD R30, R51, UR4 ;  /* 0x00000004331e7c36 */ /* 0x000fe20008000000 */
[----:B------:R-:W-:Y:S01]  /*0c10*/  MOV R53, 0x10 ;  /* 0x0000001000357802 */ /* 0x000fe20000000f00 */
[----:B------:R-:W-:-:S04]  /*0c20*/  IMAD.MOV.U32 R33, RZ, RZ, 0x10 ;  /* 0x00000010ff217424 */ /* 0x000fc800078e00ff */
[----:B------:R-:W-:-:S04]  /*0c30*/  IMAD.WIDE R32, R30, R33, UR6 ;  /* 0x000000061e207e25 */ /* 0x000fc8000f8e0221 */
[----:B------:R-:W-:Y:S02]  /*0c40*/  IMAD.WIDE R52, R30, R53, UR8 ;  /* 0x000000081e347e25 */ /* 0x000fe4000f8e0235 */
[----:B------:R-:W2:Y:S04]  /*0c50*/  LDG.E.128 R32, desc[UR18][R32.64] ;  /* 0x0000001220207981 */ /* 0x000ea8000c1e1d00 */
[----:B------:R-:W3:Y:S01]  /*0c60*/  LDG.E.128 R40, desc[UR18][R52.64] ;  /* 0x0000001234287981 */ /* 0x000ee2000c1e1d00 */
[----:B------:R-:W-:-:S04]  /*0c70*/  IMAD.MOV.U32 R31, RZ, RZ, 0x10 ;  /* 0x00000010ff1f7424 */ /* 0x000fc800078e00ff */
[----:B------:R-:W-:Y:S01]  /*0c80*/  IMAD.WIDE R30, R30, R31, UR6 ;  /* 0x000000061e1e7e25 */ /* 0x000fe2000f8e021f */
[----:B--2---:R-:W-:Y:S04]  /*0c90*/  STS.128 [R50], R32 ;  /* 0x0000002032007388 */ /* 0x004fe80000000c00 */
[----:B---3--:R-:W-:Y:S01]  /*0ca0*/  STS.128 [R49], R40 ;  /* 0x0000002831007388 */ /* 0x008fe20000000c00 */
[----:B------:R-:W-:Y:S06]  /*0cb0*/  BAR.SYNC.DEFER_BLOCKING 0x0 ;  /* 0x0000000000007b1d */ /* 0x000fec0000010000 */
[----:B------:R-:W-:Y:S04]  /*0cc0*/  LDSM.16.M88.2 R2, [R48] ;  /* 0x000000003002783b */ /* 0x000fe80000000100 */
[----:B------:R-:W0:Y:S04]  /*0cd0*/  LDSM.16.M88.4 R8, [R47+0x400] ;  /* 0x000400002f08783b */ /* 0x000e280000000200 */
[----:B------:R-:W1:Y:S04]  /*0ce0*/  LDSM.16.M88.4 R12, [R47] ;  /* 0x000000002f0c783b */ /* 0x000e680000000200 */
[----:B------:R-:W2:Y:S01]  /*0cf0*/  LDSM.16.M88.2 R28, [R48+0x200] ;  /* 0x00020000301c783b */ /* 0x000ea20000000100 */
[-C--:B0-----:R-:W-:Y:S08]  /*0d00*/  HMMA.16816.F32 R16, R8, R2.reuse, R16 ;  /* 0x000000020810723c */ /* 0x081ff00000001810 */
[C---:B-1----:R-:W-:Y:S01]  /*0d10*/  HMMA.16816.F32 R20, R12.reuse, R2, R20 ;  /* 0x000000020c14723c */ /* 0x042fe20000001814 */
[----:B------:R-:W-:Y:S07]  /*0d20*/  LDSM.16.M88.2 R2, [R46] ;  /* 0x000000002e02783b */ /* 0x000fee0000000100 */
[-C--:B--2---:R-:W-:Y:S01]  /*0d30*/  HMMA.16816.F32 R24, R12, R28.reuse, R24 ;  /* 0x0000001c0c18723c */ /* 0x084fe20000001818 */
[----:B------:R-:W0:Y:S07]  /*0d40*/  LDSM.16.M88.4 R12, [R45] ;  /* 0x000000002d0c783b */ /* 0x000e2e0000000200 */
[----:B------:R-:W-:Y:S01]  /*0d50*/  HMMA.16816.F32 R8, R8, R28, R4 ;  /* 0x0000001c0808723c */ /* 0x000fe20000001804 */
[----:B------:R-:W1:Y:S07]  /*0d60*/  LDSM.16.M88.2 R4, [R46+0x200] ;  /* 0x000200002e04783b */ /* 0x000e6e0000000100 */
[C---:B0-----:R-:W-:Y:S08]  /*0d70*/  HMMA.16816.F32 R20, R12.reuse, R2, R20 ;  /* 0x000000020c14723c */ /* 0x041ff00000001814 */
[-C--:B-1----:R-:W-:Y:S01]  /*0d80*/  HMMA.16816.F32 R24, R12, R4.reuse, R24 ;  /* 0x000000040c18723c */ /* 0x082fe20000001818 */
[----:B------:R-:W0:Y:S01]  /*0d90*/  LDSM.16.M88.4 R12, [R45+0x400] ;  /* 0x000400002d0c783b */ /* 0x000e220000000200 */
[----:B------:R-:W-:Y:S06]  /*0da0*/  BAR.SYNC.DEFER_BLOCKING 0x0 ;  /* 0x0000000000007b1d */ /* 0x000fec0000010000 */
[----:B------:R-:W2:Y:S04]  /*0db0*/  LDG.E.128 R28, desc[UR18][R30.64+0x40] ;  /* 0x000040121e1c7981 */ /* 0x000ea8000c1e1d00 */
[----:B------:R-:W3:Y:S01]  /*0dc0*/  LDG.E.128 R32, desc[UR18][R52.64+0x40] ;  /* 0x0000401234207981 */ /* 0x000ee2000c1e1d00 */
[----:B------:R-:W-:Y:S01]  /*0dd0*/  UIADD3 UR4, UPT, UPT, UR4, 0x8, URZ ;  /* 0x0000000804047890 */ /* 0x000fe2000fffe0ff */
[C---:B0-----:R-:W-:Y:S08]  /*0de0*/  HMMA.16816.F32 R8, R12.reuse, R4, R8 ;  /* 0x000000040c08723c */ /* 0x041ff00000001808 */
[----:B------:R-:W-:Y:S01]  /*0df0*/  HMMA.16816.F32 R16, R12, R2, R16 ;  /* 0x000000020c10723c */ /* 0x000fe20000001810 */
[----:B--2---:R-:W-:Y:S04]  /*0e00*/  STS.128 [R50], R28 ;  /* 0x0000001c32007388 */ /* 0x004fe80000000c00 */
[----:B---3--:R-:W-:Y:S01]  /*0e10*/  STS.128 [R49], R32 ;  /* 0x0000002031007388 */ /* 0x008fe20000000c00 */
[----:B------:R-:W-:Y:S06]  /*0e20*/  BAR.SYNC.DEFER_BLOCKING 0x0 ;  /* 0x0000000000007b1d */ /* 0x000fec0000010000 */
[----:B------:R-:W-:Y:S04]  /*0e30*/  LDSM.16.M88.2 R36, [R48] ;  /* 0x000000003024783b */ /* 0x000fe80000000100 */
[----:B------:R-:W0:Y:S04]  /*0e40*/  LDSM.16.M88.4 R4, [R47+0x400] ;  /* 0x000400002f04783b */ /* 0x000e280000000200 */
[----:B------:R-:W1:Y:S04]  /*0e50*/  LDSM.16.M88.4 R12, [R47] ;  /* 0x000000002f0c783b */ /* 0x000e680000000200 */
[----:B------:R-:W2:Y:S04]  /*0e60*/  LDSM.16.M88.2 R2, [R48+0x200] ;  /* 0x000200003002783b */ /* 0x000ea80000000100 */
[----:B------:R-:W-:Y:S01]  /*0e70*/  LDSM.16.M88.2 R28, [R46] ;  /* 0x000000002e1c783b */ /* 0x000fe20000000100 */
[-C--:B0-----:R-:W-:Y:S08]  /*0e80*/  HMMA.16816.F32 R16, R4, R36.reuse, R16 ;  /* 0x000000240410723c */ /* 0x081ff00000001810 */
[C---:B-1----:R-:W-:Y:S08]  /*0e90*/  HMMA.16816.F32 R20, R12.reuse, R36, R20 ;  /* 0x000000240c14723c */ /* 0x042ff00000001814 */
[-C--:B--2---:R-:W-:Y:S01]  /*0ea0*/  HMMA.16816.F32 R24, R12, R2.reuse, R24 ;  /* 0x000000020c18723c */ /* 0x084fe20000001818 */
[----:B------:R-:W0:Y:S07]  /*0eb0*/  LDSM.16.M88.4 R12, [R45] ;  /* 0x000000002d0c783b */ /* 0x000e2e0000000200 */
[----:B------:R-:W-:Y:S01]  /*0ec0*/  HMMA.16816.F32 R4, R4, R2, R8 ;  /* 0x000000020404723c */ /* 0x000fe20000001808 */
[----:B------:R-:W1:Y:S04]  /*0ed0*/  LDSM.16.M88.2 R2, [R46+0x200] ;  /* 0x000200002e02783b */ /* 0x000e680000000100 */
[----:B------:R-:W2:Y:S03]  /*0ee0*/  LDSM.16.M88.4 R8, [R45+0x400] ;  /* 0x000400002d08783b */ /* 0x000ea60000000200 */
[C---:B0-----:R-:W-:Y:S08]  /*0ef0*/  HMMA.16816.F32 R20, R12.reuse, R28, R20 ;  /* 0x0000001c0c14723c */ /* 0x041ff00000001814 */
[----:B-1----:R-:W-:Y:S08]  /*0f00*/  HMMA.16816.F32 R24, R12, R2, R24 ;  /* 0x000000020c18723c */ /* 0x002ff00000001818 */
[C---:B--2---:R-:W-:Y:S08]  /*0f10*/  HMMA.16816.F32 R16, R8.reuse, R28, R16 ;  /* 0x0000001c0810723c */ /* 0x044ff00000001810 */
[----:B------:R-:W-:Y:S01]  /*0f20*/  HMMA.16816.F32 R4, R8, R2, R4 ;  /* 0x000000020804723c */ /* 0x000fe20000001804 */
[----:B------:R-:W-:-:S15]  /*0f30*/  BAR.SYNC.DEFER_BLOCKING 0x0 ;  /* 0x0000000000007b1d */ /* 0x000fde0000010000 */
[----:B------:R-:W-:-:S04]  /*0f40*/  NOP ;  /* 0x0000000000007918 */ /* 0x000fc80000000000 */
.L_x_3:
[----:B------:R-:W-:Y:S05]  /*0f50*/  BRA.U UP0, `(.L_x_0) ;  /* 0x0000000100707547 */ /* 0x000fea000b800000 */
[----:B------:R-:W-:Y:S02]  /*0f60*/  VIADD R2, R51, UR4 ;  /* 0x0000000433027c36 */ /* 0x000fe40008000000 */
[----:B------:R-:W-:Y:S02]  /*0f70*/  IMAD.MOV.U32 R41, RZ, RZ, 0x10 ;  /* 0x00000010ff297424 */ /* 0x000fe400078e00ff */
[----:B------:R-:W-:Y:S02]  /*0f80*/  IMAD.MOV.U32 R3, RZ, RZ, 0x10 ;  /* 0x00000010ff037424 */ /* 0x000fe400078e00ff */
[----:B------:R-:W-:-:S04]  /*0f90*/  IMAD.WIDE R40, R2, R41, UR6 ;  /* 0x0000000602287e25 */ /* 0x000fc8000f8e0229 */
[----:B------:R-:W-:Y:S02]  /*0fa0*/  IMAD.WIDE R2, R2, R3, UR8 ;  /* 0x0000000802027e25 */ /* 0x000fe4000f8e0203 */
[----:B------:R-:W2:Y:S04]  /*0fb0*/  LDG.E.128 R40, desc[UR18][R40.64] ;  /* 0x0000001228287981 */ /* 0x000ea8000c1e1d00 */
[----:B------:R-:W3:Y:S04]  /*0fc0*/  LDG.E.128 R8, desc[UR18][R2.64] ;  /* 0x0000001202087981 */ /* 0x000ee8000c1e1d00 */
[----:B--2---:R-:W-:Y:S04]  /*0fd0*/  STS.128 [R50], R40 ;  /* 0x0000002832007388 */ /* 0x004fe80000000c00 */
[----:B---3--:R-:W-:Y:S01]  /*0fe0*/  STS.128 [R49], R8 ;  /* 0x0000000831007388 */ /* 0x008fe20000000c00 */
[----:B------:R-:W-:Y:S06]  /*0ff0*/  BAR.SYNC.DEFER_BLOCKING 0x0 ;  /* 0x0000000000007b1d */ /* 0x000fec0000010000 */
[----:B------:R-:W-:Y:S04]  /*1000*/  LDSM.16.M88.2 R36, [R48] ;  /* 0x000000003024783b */ /* 0x000fe80000000100 */
[----:B------:R-:W0:Y:S04]  /*1010*/  LDSM.16.M88.4 R12, [R47] ;  /* 0x000000002f0c783b */ /* 0x000e280000000200 */
[----:B------:R-:W1:Y:S04]  /*1020*/  LDSM.16.M88.2 R34, [R48+0x200] ;  /* 0x000200003022783b */ /* 0x000e680000000100 */
[----:B------:R-:W2:Y:S04]  /*1030*/  LDSM.16.M88.4 R8, [R47+0x400] ;  /* 0x000400002f08783b */ /* 0x000ea80000000200 */
[----:B------:R-:W-:Y:S04]  /*1040*/  LDSM.16.M88.2 R32, [R46] ;  /* 0x000000002e20783b */ /* 0x000fe80000000100 */
[----:B------:R-:W3:Y:S04]  /*1050*/  LDSM.16.M88.4 R28, [R45] ;  /* 0x000000002d1c783b */ /* 0x000ee80000000200 */
[----:B------:R-:W4:Y:S01]  /*1060*/  LDSM.16.M88.2 R2, [R46+0x200] ;  /* 0x000200002e02783b */ /* 0x000f220000000100 */
[C---:B0-----:R-:W-:Y:S08]  /*1070*/  HMMA.16816.F32 R20, R12.reuse, R36, R20 ;  /* 0x000000240c14723c */ /* 0x041ff00000001814 */
[----:B-1----:R-:W-:Y:S01]  /*1080*/  HMMA.16816.F32 R24, R12, R34, R24 ;  /* 0x000000220c18723c */ /* 0x002fe20000001818 */
[----:B------:R-:W0:Y:S07]  /*1090*/  LDSM.16.M88.4 R12, [R45+0x400] ;  /* 0x000400002d0c783b */ /* 0x000e2e0000000200 */
[C---:B--2---:R-:W-:Y:S08]  /*10a0*/  HMMA.16816.F32 R16, R8.reuse, R36, R16 ;  /* 0x000000240810723c */ /* 0x044ff00000001810 */
[----:B------:R-:W-:Y:S08]  /*10b0*/  HMMA.16816.F32 R4, R8, R34, R4 ;  /* 0x000000220804723c */ /* 0x000ff00000001804 */
[C---:B---3--:R-:W-:Y:S08]  /*10c0*/  HMMA.16816.F32 R20, R28.reuse, R32, R20 ;  /* 0x000000201c14723c */ /* 0x048ff00000001814 */
[----:B----4-:R-:W-:Y:S08]  /*10d0*/  HMMA.16816.F32 R24, R28, R2, R24 ;  /* 0x000000021c18723c */ /* 0x010ff00000001818 */
[C---:B0-----:R-:W-:Y:S08]  /*10e0*/  HMMA.16816.F32 R16, R12.reuse, R32, R16 ;  /* 0x000000200c10723c */ /* 0x041ff00000001810 */
[----:B------:R-:W-:Y:S01]  /*10f0*/  HMMA.16816.F32 R4, R12, R2, R4 ;  /* 0x000000020c04723c */ /* 0x000fe20000001804 */
[----:B------:R-:W-:-:S15]  /*1100*/  BAR.SYNC.DEFER_BLOCKING 0x0 ;  /* 0x0000000000007b1d */ /* 0x000fde0000010000 */
[----:B------:R-:W-:-:S04]  /*1110*/  NOP ;  /* 0x0000000000007918 */ /* 0x000fc80000000000 */
.L_x_0:
[----:B------:R-:W0:Y:S01]  /*1120*/  LDC R10, c[0x0][0x39c] ;  /* 0x0000e700ff0a7b82 */ /* 0x000e220000000800 */
[----:B------:R-:W-:Y:S02]  /*1130*/  LOP3.LUT R9, R44, 0x3, RZ, 0xc0, !PT ;  /* 0x000000032c097812 */ /* 0x000fe400078ec0ff */
[----:B------:R-:W-:-:S03]  /*1140*/  LEA.HI R39, R39, UR5, RZ, 0x1e ;  /* 0x0000000527277c11 */ /* 0x000fc6000f8ff0ff */
[----:B------:R-:W-:Y:S01]  /*1150*/  IMAD.IADD R0, R0, 0x1, R9 ;  /* 0x0000000100007824 */ /* 0x000fe200078e0209 */
[----:B------:R-:W-:Y:S01]  /*1160*/  LEA R39, R38, R39, 0x1 ;  /* 0x0000002726277211 */ /* 0x000fe200078e08ff */
[----:B------:R-:W1:Y:S03]  /*1170*/  LDC.64 R2, c[0x0][0x390] ;  /* 0x0000e400ff027b82 */ /* 0x000e660000000a00 */
[----:B------:R-:W-:-:S05]  /*1180*/  LEA R0, R0, UR12, 0x1 ;  /* 0x0000000c00007c11 */ /* 0x000fca000f8e08ff */
[----:B0-----:R-:W-:-:S04]  /*1190*/  IMAD R39, R39, R10, R0 ;  /* 0x0000000a27277224 */ /* 0x001fc800078e0200 */
[C-C-:B------:R-:W-:Y:S02]  /*11a0*/  IMAD R13, R10.reuse, 0x10, R39.reuse ;  /* 0x000000100a0d7824 */ /* 0x140fe400078e0227 */
[----:B------:R-:W-:Y:S02]  /*11b0*/  IMAD R11, R10, 0x8, R39 ;  /* 0x000000080a0b7824 */ /* 0x000fe400078e0227 */
[----:B-1----:R-:W-:-:S04]  /*11c0*/  IMAD.WIDE R8, R39, 0x4, R2 ;  /* 0x0000000427087825 */ /* 0x002fc800078e0202 */
[----:B------:R-:W-:Y:S01]  /*11d0*/  IMAD R15, R10, 0x8, R13 ;  /* 0x000000080a0f7824 */ /* 0x000fe200078e020d */
[----:B------:R-:W-:Y:S01]  /*11e0*/  STG.E.64 desc[UR18][R8.64], R20 ;  /* 0x0000001408007986 */ /* 0x000fe2000c101b12 */
[----:B------:R-:W-:-:S04]  /*11f0*/  IMAD.WIDE R10, R11, 0x4, R2 ;  /* 0x000000040b0a7825 */ /* 0x000fc800078e0202 */
[--C-:B------:R-:W-:Y:S01]  /*1200*/  IMAD.WIDE R12, R13, 0x4, R2.reuse ;  /* 0x000000040d0c7825 */ /* 0x100fe200078e0202 */
[----:B------:R-:W-:Y:S03]  /*1210*/  STG.E.64 desc[UR18][R10.64], R22 ;  /* 0x000000160a007986 */ /* 0x000fe6000c101b12 */
[----:B------:R-:W-:Y:S01]  /*1220*/  IMAD.WIDE R2, R15, 0x4, R2 ;  /* 0x000000040f027825 */ /* 0x000fe200078e0202 */
[----:B------:R-:W-:Y:S04]  /*1230*/  STG.E.64 desc[UR18][R8.64+0x20], R24 ;  /* 0x0000201808007986 */ /* 0x000fe8000c101b12 */
[----:B------:R-:W-:Y:S04]  /*1240*/  STG.E.64 desc[UR18][R10.64+0x20], R26 ;  /* 0x0000201a0a007986 */ /* 0x000fe8000c101b12 */
[----:B------:R-:W-:Y:S04]  /*1250*/  STG.E.64 desc[UR18][R12.64], R16 ;  /* 0x000000100c007986 */ /* 0x000fe8000c101b12 */
[----:B------:R-:W-:Y:S04]  /*1260*/  STG.E.64 desc[UR18][R2.64], R18 ;  /* 0x0000001202007986 */ /* 0x000fe8000c101b12 */
[----:B------:R-:W-:Y:S04]  /*1270*/  STG.E.64 desc[UR18][R12.64+0x20], R4 ;  /* 0x000020040c007986 */ /* 0x000fe8000c101b12 */
[----:B------:R-:W-:Y:S01]  /*1280*/  STG.E.64 desc[UR18][R2.64+0x20], R6 ;  /* 0x0000200602007986 */ /* 0x000fe2000c101b12 */
[----:B------:R-:W-:Y:S05]  /*1290*/  EXIT ;  /* 0x000000000000794d */ /* 0x000fea0003800000 */
.L_x_4:
[----:B------:R-:W-:-:S00]  /*12a0*/  BRA `(.L_x_4) ;  /* 0xfffffffc00fc7947 */ /* 0x000fc0000383ffff */
[----:B------:R-:W-:-:S00]  /*12b0*/  NOP ;  /* 0x0000000000007918 */ /* 0x000fc00000000000 */
        /* <DEDUP_REMOVED lines=12> */
.L_x_10:


//--------------------- .text._Z14mma_matmul_2_0PK6__halfS1_Pfiii --------------------------
	.section	.text._Z14mma_matmul_2_0PK6__halfS1_Pfiii,"ax",@progbits
	.align	128
        .global         _Z14mma_matmul_2_0PK6__halfS1_Pfiii
        .type           _Z14mma_matmul_2_0PK6__halfS1_Pfiii,@function
        .size           _Z14mma_matmul_2_0PK6__halfS1_Pfiii,(.L_x_11 - _Z14mma_matmul_2_0PK6__halfS1_Pfiii)
        .other          _Z14mma_matmul_2_0PK6__halfS1_Pfiii,@"STO_CUDA_ENTRY STV_DEFAULT"
_Z14mma_matmul_2_0PK6__halfS1_Pfiii:
.text._Z14mma_matmul_2_0PK6__halfS1_Pfiii:
[----:B------:R-:W-:Y:S01]  /*0000*/  LDC R1, c[0x0][0x37c] ;  /* 0x0000df00ff017b82 */ /* 0x000fe20000000800 */
[----:B------:R-:W0:Y:S01]  /*0010*/  S2R R0, SR_TID.Y ;  /* 0x0000000000007919 */ /* 0x000e220000002200 */
[----:B------:R-:W1:Y:S06]  /*0020*/  LDCU UR17, c[0x0][0x3a0] ;  /* 0x00007400ff1177ac */ /* 0x000e6c0008000800 */
[----:B------:R-:W2:Y:S01]  /*0030*/  S2UR UR5, SR_CTAID.Y ;  /* 0x00000000000579c3 */ /* 0x000ea20000002600 */
[----:B------:R-:W-:Y:S01]  /*0040*/  CS2R R18, SRZ ;  /* 0x0000000000127805 */ /* 0x000fe2000001ff00 */
[----:B------:R-:W0:Y:S01]  /*0050*/  S2R R3, SR_TID.X ;  /* 0x0000000000037919 */ /* 0x000e220000002100 */
[----:B------:R-:W0:Y:S01]  /*0060*/  LDCU UR4, c[0x0][0x360] ;  /* 0x00006c00ff0477ac */ /* 0x000e220008000800 */
        /* <DEDUP_REMOVED lines=9> */
[----:B-1----:R-:W-:-:S02]  /*0100*/  UISETP.GE.AND UP0, UPT, UR17, 0x8, UPT ;  /* 0x000000081100788c */ /* 0x002fc4000bf06270 */
[----:B--2---:R-:W-:Y:S02]  /*0110*/  USHF.L.U32 UR5, UR5, 0x6, URZ ;  /* 0x0000000605057899 */ /* 0x004fe400080006ff */
[----:B---3--:R-:W-:Y:S01]  /*0120*/  USHF.L.U32 UR12, UR12, 0x6, URZ ;  /* 0x000000060c0c7899 */ /* 0x008fe200080006ff */
[----:B0-----:R-:W-:-:S05]  /*0130*/  IMAD R0, R0, UR4, R3 ;  /* 0x0000000400007c24 */ /* 0x001fca000f8e0203 */
[----:B------:R-:W-:Y:S02]  /*0140*/  LOP3.LUT R3, R0, 0x1f, RZ, 0xc0, !PT ;  /* 0x0000001f00037812 */ /* 0x000fe400078ec0ff */
[----:B------:R-:W-:Y:S01]  /*0150*/  SHF.R.U32.HI R2, RZ, 0x2, R0 ;  /* 0x00000002ff027819 */ /* 0x000fe20000011600 */
[----:B----4-:R-:W-:Y:S06]  /*0160*/  BRA.U !UP0, `(.L_x_5) ;  /* 0x0000001108407547 */ /* 0x010fec000b800000 */
[----:B------:R-:W0:Y:S01]  /*0170*/  S2UR UR14, SR_CgaCtaId ;  /* 0x00000000000e79c3 */ /* 0x000e220000008800 */
[----:B------:R-:W-:Y:S01]  /*0180*/  IMAD.SHL.U32 R6, R0, 0x4, RZ ;  /* 0x0000000400067824 */ /* 0x000fe200078e00ff */
[----:B------:R-:W-:Y:S01]  /*0190*/  SHF.R.U32.HI R5, RZ, 0x1, R0 ;  /* 0x00000001ff057819 */ /* 0x000fe20000011600 */
[----:B------:R-:W-:Y:S01]  /*01a0*/  UMOV UR13, 0x400 ;  /* 0x00000400000d7882 */ /* 0x000fe20000000000 */
[----:B------:R-:W-:Y:S01]  /*01b0*/  LOP3.LUT R49, R2, 0x18, RZ, 0xc0, !PT ;  /* 0x0000001802317812 */ /* 0x000fe200078ec0ff */
[----:B------:R-:W1:Y:S01]  /*01c0*/  LDCU.128 UR8, c[0x0][0x380] ;  /* 0x00007000ff0877ac */ /* 0x000e620008000c00 */
[----:B------:R-:W-:Y:S01]  /*01d0*/  LOP3.LUT R6, R6, 0x4, RZ, 0xc0, !PT ;  /* 0x0000000406067812 */ /* 0x000fe200078ec0ff */
[----:B------:R-:W-:Y:S01]  /*01e0*/  IMAD.MOV.U32 R19, RZ, RZ, RZ ;  /* 0x000000ffff137224 */ /* 0x000fe200078e00ff */
[----:B------:R-:W-:Y:S01]  /*01f0*/  LOP3.LUT R4, R5, 0x3, RZ, 0xc0, !PT ;  /* 0x0000000305047812 */ /* 0x000fe200078ec0ff */
[----:B------:R-:W-:Y:S01]  /*0200*/  ULEA.HI UR16, UR17, 0xffffffff, URZ, 0x1d ;  /* 0xffffffff11107891 */ /* 0x000fe2000f8fe8ff */
[CC--:B------:R-:W-:Y:S01]  /*0210*/  LEA.HI R8, R3.reuse, R6.reuse, RZ, 0x1c ;  /* 0x0000000603087211 */ /* 0x0c0fe200078fe0ff */
[----:B------:R-:W-:Y:S01]  /*0220*/  UIMAD UR4, UR12, UR17, URZ ;  /* 0x000000110c0472a4 */ /* 0x000fe2000f8e02ff */
[----:B------:R-:W-:Y:S01]  /*0230*/  LEA.HI R6, R3, R6, RZ, 0x1d ;  /* 0x0000000603067211 */ /* 0x000fe200078fe8ff */
[----:B------:R-:W-:Y:S01]  /*0240*/  IMAD.IADD R49, R49, 0x1, R4 ;  /* 0x0000000131317824 */ /* 0x000fe200078e0204 */
[----:B------:R-:W-:Y:S01]  /*0250*/  LOP3.LUT R4, R2, 0x3ffffff8, RZ, 0xc0, !PT ;  /* 0x3ffffff802047812 */ /* 0x000fe200078ec0ff */
[----:B------:R-:W-:Y:S01]  /*0260*/  UISETP.GE.U32.AND UP1, UPT, UR16, 0xc, UPT ;  /* 0x0000000c1000788c */ /* 0x000fe2000bf26070 */
[----:B------:R-:W-:Y:S01]  /*0270*/  SHF.R.U32.HI R2, RZ, 0x3, R0 ;  /* 0x00000003ff027819 */ /* 0x000fe20000011600 */
[----:B------:R-:W-:Y:S01]  /*0280*/  UIMAD UR6, UR5, UR17, URZ ;  /* 0x00000011050672a4 */ /* 0x000fe2000f8e02ff */
[----:B------:R-:W-:-:S02]  /*0290*/  LOP3.LUT R8, R8, 0x3, R5, 0x78, !PT ;  /* 0x0000000308087812 */ /* 0x000fc400078e7805 */
[----:B------:R-:W-:Y:S02]  /*02a0*/  LOP3.LUT R6, R6, 0x3, R5, 0x78, !PT ;  /* 0x0000000306067812 */ /* 0x000fe400078e7805 */
[----:B------:R-:W-:Y:S01]  /*02b0*/  LEA.HI R9, R3, R4, RZ, 0x1e ;  /* 0x0000000403097211 */ /* 0x000fe200078ff0ff */
[----:B------:R-:W-:Y:S01]  /*02c0*/  IMAD.SHL.U32 R8, R8, 0x10, RZ ;  /* 0x0000001008087824 */ /* 0x000fe200078e00ff */
[----:B0-----:R-:W-:Y:S01]  /*02d0*/  ULEA UR15, UR14, UR13, 0x18 ;  /* 0x0000000d0e0f7291 */ /* 0x001fe2000f8ec0ff */
[----:B------:R-:W-:Y:S01]  /*02e0*/  LOP3.LUT R7, R5, 0x7, RZ, 0xc0, !PT ;  /* 0x0000000705077812 */ /* 0x000fe200078ec0ff */
[----:B------:R-:W-:Y:S01]  /*02f0*/  UIADD3 UR13, UPT, UPT, UR13, 0x1000, URZ ;  /* 0x000010000d0d7890 */ /* 0x000fe2000fffe0ff */
[----:B------:R-:W-:Y:S01]  /*0300*/  LOP3.LUT R4, R2, 0x7ff0, RZ, 0xc0, !PT ;  /* 0x00007ff002047812 */ /* 0x000fe200078ec0ff */
[----:B------:R-:W-:Y:S01]  /*0310*/  IMAD.SHL.U32 R6, R6, 0x10, RZ ;  /* 0x0000001006067824 */ /* 0x000fe200078e00ff */
[----:B------:R-:W-:Y:S01]  /*0320*/  LOP3.LUT R5, R8, 0x20, RZ, 0x3c, !PT ;  /* 0x0000002008057812 */ /* 0x000fe200078e3cff */
[----:B------:R-:W-:Y:S01]  /*0330*/  ULEA UR13, UR14, UR13, 0x18 ;  /* 0x0000000d0e0d7291 */ /* 0x000fe2000f8ec0ff */
[----:B------:R-:W-:Y:S01]  /*0340*/  IMAD R9, R9, UR17, RZ ;  /* 0x0000001109097c24 */ /* 0x000fe2000f8e02ff */
[----:B------:R-:W-:Y:S01]  /*0350*/  LOP3.LUT R52, R0, 0x3, RZ, 0xc0, !PT ;  /* 0x0000000300347812 */ /* 0x000fe200078ec0ff */
[----:B------:R-:W-:Y:S01]  /*0360*/  IMAD.IADD R4, R4, 0x1, R7 ;  /* 0x0000000104047824 */ /* 0x000fe200078e0207 */
[----:B------:R-:W-:Y:S01]  /*0370*/  LOP3.LUT R7, R6, 0x20, RZ, 0x3c, !PT ;  /* 0x0000002006077812 */ /* 0x000fe200078e3cff */
[----:B------:R-:W-:Y:S01]  /*0380*/  VIADD R3, R8, UR15 ;  /* 0x0000000f08037c36 */ /* 0x000fe20008000000 */
[----:B------:R-:W-:Y:S01]  /*0390*/  ULEA.HI UR14, UR16, 0x1, URZ, 0x1e ;  /* 0x00000001100e7891 */ /* 0x000fe2000f8ff0ff */
[----:B------:R-:W-:Y:S01]  /*03a0*/  VIADD R6, R6, UR13 ;  /* 0x0000000d06067c36 */ /* 0x000fe20008000000 */
[----:B------:R-:W-:Y:S01]  /*03b0*/  LEA.HI R52, R9, R52, RZ, 0x1d ;  /* 0x0000003409347211 */ /* 0x000fe200078fe8ff */
[----:B------:R-:W-:Y:S01]  /*03c0*/  VIADD R5, R5, UR15 ;  /* 0x0000000f05057c36 */ /* 0x000fe20008000000 */
[----:B-1----:R-:W-:Y:S01]  /*03d0*/  UIMAD.WIDE UR6, UR6, 0x2, UR8 ;  /* 0x00000002060678a5 */ /* 0x002fe2000f8e0208 */
[----:B------:R-:W-:Y:S01]  /*03e0*/  VIADD R8, R7, UR13 ;  /* 0x0000000d07087c36 */ /* 0x000fe20008000000 */
[----:B------:R-:W-:Y:S01]  /*03f0*/  UIMAD.WIDE UR8, UR4, 0x2, UR10 ;  /* 0x00000002040878a5 */ /* 0x000fe2000f8e020a */
[C---:B------:R-:W-:Y:S01]  /*0400*/  IMAD R51, R49.reuse, 0x80, R6 ;  /* 0x0000008031337824 */ /* 0x040fe200078e0206 */
[----:B------:R-:W-:Y:S01]  /*0410*/  ULOP3.LUT UP0, UR14, UR14, 0x3, URZ, 0xc0, !UPT ;  /* 0x000000030e0e7892 */ /* 0x000fe2000f80c0ff */
[C---:B------:R-:W-:Y:S01]  /*0420*/  IMAD R50, R4.reuse, 0x80, R3 ;  /* 0x0000008004327824 */ /* 0x040fe200078e0203 */
[----:B------:R-:W-:Y:S01]  /*0430*/  UMOV UR4, URZ ;  /* 0x000000ff00047c82 */ /* 0x000fe20008000000 */
[----:B------:R-:W-:Y:S01]  /*0440*/  IMAD R48, R4, 0x80, R5 ;  /* 0x0000008004307824 */ /* 0x000fe200078e0205 */
[----:B------:R-:W-:Y:S01]  /*0450*/  ULEA.HI UR10, UR16, 0x1, URZ, 0x1e ;  /* 0x00000001100a7891 */ /* 0x000fe2000f8ff0ff */
[----:B------:R-:W-:Y:S01]  /*0460*/  IMAD R49, R49, 0x80, R8 ;  /* 0x0000008031317824 */ /* 0x000fe200078e0208 */
[----:B------:R-:W-:Y:S10]  /*0470*/  BRA.U !UP1, `(.L_x_6) ;  /* 0x0000000509d47547 */ /* 0x000ff4000b800000 */
[----:B------:R-:W-:Y:S01]  /*0480*/  IMAD.SHL.U32 R4, R0, 0x10, RZ ;  /* 0x0000001000047824 */ /* 0x000fe200078e00ff */
[----:B------:R-:W-:Y:S01]  /*0490*/  LOP3.LUT R3, R2, 0x3, RZ, 0xc0, !PT ;  /* 0x0000000302037812 */ /* 0x000fe200078ec0ff */
[----:B------:R-:W-:Y:S01]  /*04a0*/  ULOP3.LUT UR10, UR10, 0x7ffffffc, URZ, 0xc0, !UPT ;  /* 0x7ffffffc0a0a7892 */ /* 0x000fe2000f8ec0ff */
[----:B------:R-:W-:Y:S01]  /*04b0*/  IMAD.MOV.U32 R42, RZ, RZ, R52 ;  /* 0x000000ffff2a7224 */ /* 0x000fe200078e0034 */
[----:B------:R-:W-:Y:S02]  /*04c0*/  CS2R R18, SRZ ;  /* 0x0000000000127805 */ /* 0x000fe4000001ff00 */
[----:B------:R-:W-:Y:S02]  /*04d0*/  LOP3.LUT R4, R4, 0xffffff80, RZ, 0xc0, !PT ;  /* 0xffffff8004047812 */ /* 0x000fe400078ec0ff */
[----:B------:R-:W-:Y:S02]  /*04e0*/  CS2R R16, SRZ ;  /* 0x0000000000107805 */ /* 0x000fe4000001ff00 */
[----:B------:R-:W-:-:S02]  /*04f0*/  LOP3.LUT R40, R3, 0x7, R0, 0x78, !PT ;  /* 0x0000000703287812 */ /* 0x000fc400078e7800 */
[----:B------:R-:W-:Y:S02]  /*0500*/  CS2R R22, SRZ ;  /* 0x0000000000167805 */ /* 0x000fe4000001ff00 */
[----:B------:R-:W-:Y:S01]  /*0510*/  CS2R R20, SRZ ;  /* 0x0000000000147805 */ /* 0x000fe2000001ff00 */
[C---:B------:R-:W-:Y:S01]  /*0520*/  VIADD R41, R4.reuse, UR15 ;  /* 0x0000000f04297c36 */ /* 0x040fe20008000000 */
[----:B------:R-:W-:Y:S01]  /*0530*/  CS2R R26, SRZ ;  /* 0x00000000001a7805 */ /* 0x000fe2000001ff00 */
[----:B------:R-:W-:Y:S01]  /*0540*/  VIADD R3, R4, UR13 ;  /* 0x0000000d04037c36 */ /* 0x000fe20008000000 */
[----:B------:R-:W-:Y:S01]  /*0550*/  CS2R R24, SRZ ;  /* 0x0000000000187805 */ /* 0x000fe2000001ff00 */
[C---:B------:R-:W-:Y:S01]  /*0560*/  IMAD R41, R40.reuse, 0x10, R41 ;  /* 0x0000001028297824 */ /* 0x040fe200078e0229 */
[----:B------:R-:W-:Y:S01]  /*0570*/  CS2R R30, SRZ ;  /* 0x00000000001e7805 */ /* 0x000fe2000001ff00 */
[----:B------:R-:W-:Y:S01]  /*0580*/  IMAD R40, R40, 0x10, R3 ;  /* 0x0000001028287824 */ /* 0x000fe200078e0203 */
[----:B------:R-:W-:Y:S01]  /*0590*/  CS2R R28, SRZ ;  /* 0x00000000001c7805 */ /* 0x000fe2000001ff00 */
[----:B------:R-:W-:Y:S01]  /*05a0*/  UIADD3 UR10, UPT, UPT, -UR10, URZ, URZ ;  /* 0x000000ff0a0a7290 */ /* 0x000fe2000fffe1ff */
[----:B------:R-:W-:-:S11]  /*05b0*/  UMOV UR4, URZ ;  /* 0x000000ff00047c82 */ /* 0x000fd60008000000 */
.L_x_7:
[----:B------:R-:W-:Y:S02]  /*05c0*/  IMAD.MOV.U32 R47, RZ, RZ, 0x10 ;  /* 0x00000010ff2f7424 */ /* 0x000fe400078e00ff */
[----:B------:R-:W-:Y:S02]  /*05d0*/  IMAD.MOV.U32 R45, RZ, RZ, 0x10 ;  /* 0x00000010ff2d7424 */ /* 0x000fe400078e00ff */
[----:B------:R-:W-:-:S04]  /*05e0*/  IMAD.WIDE.U32 R46, R42, R47, UR6 ;  /* 0x000000062a2e7e25 */ /* 0x000fc8000f8e002f */
[C---:B------:R-:W-:Y:S01]  /*05f0*/  IMAD.WIDE.U32 R44, R42.reuse, R45, UR8 ;  /* 0x000000082a2c7e25 */ /* 0x040fe2000f8e002d */
        /* <DEDUP_REMOVED lines=9> */
[----:B------:R-:W-:Y:S01]  /*0690*/  LDSM.16.M88.2 R32, [R49] ;  /* 0x000000003120783b */ /* 0x000fe20000000100 */
[C---:B0-----:R-:W-:Y:S08]  /*06a0*/  HMMA.16816.F32 R28, R8.reuse, R12, R28 ;  /* 0x0000000c081c723c */ /* 0x041ff0000000181c */
[----:B-1----:R-:W-:Y:S08]  /*06b0*/  HMMA.16816.F32 R24, R8, R2, R24 ;  /* 0x000000020818723c */ /* 0x002ff00000001818 */
[C---:B--2---:R-:W-:Y:S08]  /*06c0*/  HMMA.16816.F32 R20, R4.reuse, R12, R20 ;  /* 0x0000000c0414723c */ /* 0x044ff00000001814 */
        /* <DEDUP_REMOVED lines=16> */
[----:B------:R-:W1:Y:S04]  /*07d0*/  LDSM.16.M88.2 R2, [R51+0x200] ;  /* 0x000200003302783b */ /* 0x000e680000000100 */
[----:B------:R-:W2:Y:S04]  /*07e0*/  LDSM.16.M88.4 R32, [R50+0x400] ;  /* 0x000400003220783b */ /* 0x000ea80000000200 */
[----:B------:R-:W-:Y:S04]  /*07f0*/  LDSM.16.M88.4 R8, [R48] ;  /* 0x000000003008783b */ /* 0x000fe80000000200 */
[----:B------:R-:W-:Y:S01]  /*0800*/  LDSM.16.M88.2 R12, [R49+0x200] ;  /* 0x00020000310c783b */ /* 0x000fe20000000100 */
[C---:B0-----:R-:W-:Y:S08]  /*0810*/  HMMA.16816.F32 R28, R4.reuse, R36, R28 ;  /* 0x00000024041c723c */ /* 0x041ff0000000181c */
[----:B-1----:R-:W-:Y:S08]  /*0820*/  HMMA.16816.F32 R24, R4, R2, R24 ;  /* 0x000000020418723c */ /* 0x002ff00000001818 */
[C---:B--2---:R-:W-:Y:S08]  /*0830*/  HMMA.16816.F32 R4, R32.reuse, R36, R20 ;  /* 0x000000242004723c */ /* 0x044ff00000001814 */
[----:B------:R-:W-:Y:S01]  /*0840*/  HMMA.16816.F32 R20, R32, R2, R16 ;  /* 0x000000022014723c */ /* 0x000fe20000001810 */
[----:B------:R-:W0:Y:S07]  /*0850*/  LDSM.16.M88.2 R2, [R49] ;  /* 0x000000003102783b */ /* 0x000e2e0000000100 */
[C---:B0-----:R-:W-:Y:S08]  /*0860*/  HMMA.16816.F32 R32, R8.reuse, R2, R28 ;  /* 0x000000020820723c */ /* 0x041ff0000000181c */
[----:B------:R-:W-:Y:S01]  /*0870*/  HMMA.16816.F32 R28, R8, R12, R24 ;  /* 0x0000000c081c723c */ /* 0x000fe20000001818 */
        /* <DEDUP_REMOVED lines=12> */
[----:B------:R-:W2:Y:S01]  /*0940*/  LDSM.16.M88.4 R20, [R50+0x400] ;  /* 0x000400003214783b */ /* 0x000ea20000000200 */
[C---:B0-----:R-:W-:Y:S08]  /*0950*/  HMMA.16816.F32 R32, R24.reuse, R36, R32 ;  /* 0x000000241820723c */ /* 0x041ff00000001820 */
[----:B-1----:R-:W-:Y:S01]  /*0960*/  HMMA.16816.F32 R28, R24, R2, R28 ;  /* 0x00000002181c723c */ /* 0x002fe2000000181c */
[----:B------:R-:W-:Y:S07]  /*0970*/  LDSM.16.M88.4 R24, [R48] ;  /* 0x000000003018783b */ /* 0x000fee0000000200 */
[C---:B--2---:R-:W-:Y:S01]  /*0980*/  HMMA.16816.F32 R4, R20.reuse, R36, R4 ;  /* 0x000000241404723c */ /* 0x044fe20000001804 */
[----:B------:R-:W0:Y:S07]  /*0990*/  LDSM.16.M88.2 R36, [R49] ;  /* 0x000000003124783b */ /* 0x000e2e0000000100 */
[----:B------:R-:W-:Y:S01]  /*09a0*/  HMMA.16816.F32 R12, R20, R2, R12 ;  /* 0x00000002140c723c */ /* 0x000fe2000000180c */
[----:B------:R-:W1:Y:S04]  /*09b0*/  LDSM.16.M88.2 R2, [R49+0x200] ;  /* 0x000200003102783b */ /* 0x000e680000000100 */
[----:B------:R-:W2:Y:S01]  /*09c0*/  LDSM.16.M88.4 R20, [R48+0x400] ;  /* 0x000400003014783b */ /* 0x000ea20000000200 */
[----:B------:R-:W-:Y:S06]  /*09d0*/  BAR.SYNC.DEFER_BLOCKING 0x0 ;  /* 0x0000000000007b1d */ /* 0x000fec0000010000 */
[----:B------:R-:W3:Y:S04]  /*09e0*/  LDG.E.128 R8, desc[UR18][R46.64+0xc0] ;  /* 0x0000c0122e087981 */ /* 0x000ee8000c1e1d00 */
[----:B------:R-:W4:Y:S01]  /*09f0*/  LDG.E.128 R16, desc[UR18][R44.64+0xc0] ;  /* 0x0000c0122c107981 */ /* 0x000f22000c1e1d00 */
[----:B0-----:R-:W-:Y:S01]  /*0a00*/  HMMA.16816.F32 R32, R24, R36, R32 ;  /* 0x000000241820723c */ /* 0x001fe20000001820 */
[----:B------:R-:W-:Y:S01]  /*0a10*/  UIADD3 UR10, UPT, UPT, UR10, 0x4, URZ ;  /* 0x000000040a0a7890 */ /* 0x000fe2000fffe0ff */
[----:B------:R-:W-:Y:S01]  /*0a20*/  VIADD R42, R42, 0x10 ;  /* 0x000000102a2a7836 */ /* 0x000fe20000000000 */
[----:B------:R-:W-:-:S02]  /*0a30*/  UIADD3 UR4, UPT, UPT, UR4, 0x10, URZ ;  /* 0x0000001004047890 */ /* 0x000fc4000fffe0ff */
[----:B------:R-:W-:-:S03]  /*0a40*/  UISETP.NE.AND UP1, UPT, UR10, URZ, UPT ;  /* 0x000000ff0a00728c */ /* 0x000fc6000bf25270 */
[----:B-1----:R-:W-:Y:S08]  /*0a50*/  HMMA.16816.F32 R28, R24, R2, R28 ;  /* 0x00000002181c723c */ /* 0x002ff0000000181c */
[C---:B--2---:R-:W-:Y:S08]  /*0a60*/  HMMA.16816.F32 R4, R20.reuse, R36, R4 ;  /* 0x000000241404723c */ /* 0x044ff00000001804 */
[----:B------:R-:W-:Y:S01]  /*0a70*/  HMMA.16816.F32 R12, R20, R2, R12 ;  /* 0x00000002140c723c */ /* 0x000fe2000000180c */
[----:B---3--:R-:W-:Y:S04]  /*0a80*/  STS.128 [R41], R8 ;  /* 0x0000000829007388 */ /* 0x008fe80000000c00 */
[----:B----4-:R-:W-:Y:S01]  /*0a90*/  STS.128 [R40], R16 ;  /* 0x0000001028007388 */ /* 0x010fe20000000c00 */
[----:B------:R-:W-:Y:S06]  /*0aa0*/  BAR.SYNC.DEFER_BLOCKING 0x0 ;  /* 0x0000000000007b1d */ /* 0x000fec0000010000 */
[----:B------:R-:W-:Y:S04]  /*0ab0*/  LDSM.16.M88.2 R36, [R51] ;  /* 0x000000003324783b */ /* 0x000fe80000000100 */
[----:B------:R-:W-:Y:S04]  /*0ac0*/  LDSM.16.M88.2 R2, [R51+0x200] ;  /* 0x000200003302783b */ /* 0x000fe80000000100 */
[----:B------:R-:W0:Y:S04]  /*0ad0*/  LDSM.16.M88.4 R20, [R50+0x400] ;  /* 0x000400003214783b */ /* 0x000e280000000200 */
[----:B------:R-:W1:Y:S04]  /*0ae0*/  LDSM.16.M88.4 R24, [R50] ;  /* 0x000000003218783b */ /* 0x000e680000000200 */
[----:B------:R-:W-:Y:S04]  /*0af0*/  LDSM.16.M88.4 R8, [R48] ;  /* 0x000000003008783b */ /* 0x000fe80000000200 */
[----:B------:R-:W-:Y:S01]  /*0b00*/  LDSM.16.M88.4 R16, [R48+0x400] ;  /* 0x000400003010783b */ /* 0x000fe20000000200 */
[C---:B0-----:R-:W-:Y:S08]  /*0b10*/  HMMA.16816.F32 R4, R20.reuse, R36, R4 ;  /* 0x000000241404723c */ /* 0x041ff00000001804 */
[----:B------:R-:W-:Y:S01]  /*0b20*/  HMMA.16816.F32 R12, R20, R2, R12 ;  /* 0x00000002140c723c */ /* 0x000fe2000000180c */
[----:B------:R-:W0:Y:S07]  /*0b30*/  LDSM.16.M88.2 R20, [R49] ;  /* 0x000000003114783b */ /* 0x000e2e0000000100 */
[C---:B-1----:R-:W-:Y:S08]  /*0b40*/  HMMA.16816.F32 R32, R24.reuse, R36, R32 ;  /* 0x000000241820723c */ /* 0x042ff00000001820 */
[----:B------:R-:W-:Y:S01]  /*0b50*/  HMMA.16816.F32 R24, R24, R2, R28 ;  /* 0x000000021818723c */ /* 0x000fe2000000181c */
[----:B------:R-:W1:Y:S11]  /*0b60*/  LDSM.16.M88.2 R2, [R49+0x200] ;  /* 0x000200003102783b */ /* 0x000e760000000100 */
[-C--:B0-----:R-:W-:Y:S08]  /*0b70*/  HMMA.16816.F32 R28, R8, R20.reuse, R32 ;  /* 0x00000014081c723c */ /* 0x081ff00000001820 */
[----:B------:R-:W-:Y:S08]  /*0b80*/  HMMA.16816.F32 R20, R16, R20, R4 ;  /* 0x000000141014723c */ /* 0x000ff00000001804 */
[-C--:B-1----:R-:W-:Y:S08]  /*0b90*/  HMMA.16816.F32 R24, R8, R2.reuse, R24 ;  /* 0x000000020818723c */ /* 0x082ff00000001818 */
[----:B------:R-:W-:Y:S01]  /*0ba0*/  HMMA.16816.F32 R16, R16, R2, R12 ;  /* 0x000000021010723c */ /* 0x000fe2000000180c */
[----:B------:R-:W-:Y:S06]  /*0bb0*/  BAR.SYNC.DEFER_BLOCKING 0x0 ;  /* 0x0000000000007b1d */ /* 0x000fec0000010000 */
[----:B------:R-:W-:-:S13]  /*0bc0*/  BRA.U UP1, `(.L_x_7) ;  /* 0xfffffff9017c7547 */ /* 0x000fda000b83ffff */
.L_x_6:
[----:B------:R-:W-:Y:S05]  /*0bd0*/  BRA.U !UP0, `(.L_x_5) ;  /* 0x0000000508a47547 */ /* 0x000fea000b800000 */
[----:B------:R-:W-:Y:S02]  /*0be0*/  UISETP.NE.AND UP1, UPT, UR14, 0x1, UPT ;  /* 0x000000010e00788c */ /* 0x000fe4000bf25270 */
[----:B------:R-:W-:-:S07]  /*0bf0*/  ULOP3.LUT UP0, URZ, UR16, 0x4, URZ, 0xc0, !UPT ;  /* 0x0000000410ff7892 */ /* 0x000fce000f80c0ff */
[----:B------:R-:W-:Y:S05]  /*0c00*/  BRA.U !UP1, `(.L_x_8) ;  /* 0x0000000509007547 */ /* 0x000fea000b800000 */
[----:B------:R-:W-:Y:S02]  /*0c10*/  VIADD R14, R52, UR4 ;  /* 0x00000004340e7c36 */ /* 0x000fe40008000000 */
[----:B------:R-:W-:Y:S02]  /*0c20*/  IMAD.MOV.U32 R33, RZ, RZ, 0x10 ;  /* 0x00000010ff217424 */ /* 0x000fe400078e00ff */
[----:B------:R-:W-:Y:S02]  /*0c30*/  IMAD.MOV.U32 R37, RZ, RZ, 0x10 ;  /* 0x00000010ff257424 */ /* 0x000fe400078e00ff */
[----:B------:R-:W-:-:S04]  /*0c40*/  IMAD.WIDE R32, R14, R33, UR6 ;  /* 0x000000060e207e25 */ /* 0x000fc8000f8e0221 */
[----:B------:R-:W-:Y:S02]  /*0c50*/  IMAD.WIDE R36, R14, R37, UR8 ;  /* 0x000000080e247e25 */ /* 0x000fe4000f8e0225 */
[----:B------:R-:W2:Y:S04]  /*0c60*/  LDG.E.128 R32, desc[UR18][R32.64] ;  /* 0x0000001220207981 */ /* 0x000ea8000c1e1d00 */
[----:B------:R-:W3:Y:S01]  /*0c70*/  LDG.E.128 R36, desc[UR18][R36.64] ;  /* 0x0000001224247981 */ /* 0x000ee2000c1e1d00 */
[----:B------:R-:W-:Y:S01]  /*0c80*/  IMAD.SHL.U32 R2, R0, 0x10, RZ ;  /* 0x0000001000027824 */ /* 0x000fe200078e00ff */
[----:B------:R-:W-:Y:S01]  /*0c90*/  SHF.R.U32.HI R3, RZ, 0x3, R0 ;  /* 0x00000003ff037819 */ /* 0x000fe20000011600 */
[----:B------:R-:W-:Y:S02]  /*0ca0*/  IMAD.MOV.U32 R41, RZ, RZ, 0x10 ;  /* 0x00000010ff297424 */ /* 0x000fe400078e00ff */
[----:B------:R-:W-:Y:S01]  /*0cb0*/  IMAD.MOV.U32 R45, RZ, RZ, 0x10 ;  /* 0x00000010ff2d7424 */ /* 0x000fe200078e00ff */
[----:B------:R-:W-:Y:S01]  /*0cc0*/  LOP3.LUT R3, R3, 0x3, RZ, 0xc0, !PT ;  /* 0x0000000303037812 */ /* 0x000fe200078ec0ff */
[----:B------:R-:W-:Y:S01]  /*0cd0*/  IMAD.WIDE R40, R14, R41, UR6 ;  /* 0x000000060e287e25 */ /* 0x000fe2000f8e0229 */
[----:B------:R-:W-:-:S02]  /*0ce0*/  LOP3.LUT R2, R2, 0xffffff80, RZ, 0xc0, !PT ;  /* 0xffffff8002027812 */ /* 0x000fc400078ec0ff */
[----:B------:R-:W-:Y:S01]  /*0cf0*/  LOP3.LUT R3, R3, 0x7, R0, 0x78, !PT ;  /* 0x0000000703037812 */ /* 0x000fe200078e7800 */
[----:B------:R-:W-:-:S04]  /*0d00*/  IMAD.WIDE R44, R14, R45, UR8 ;  /* 0x000000080e2c7e25 */ /* 0x000fc8000f8e022d */
[C---:B------:R-:W-:Y:S02]  /*0d10*/  VIADD R54, R2.reuse, UR15 ;  /* 0x0000000f02367c36 */ /* 0x040fe40008000000 */
[----:B------:R-:W-:Y:S02]  /*0d20*/  VIADD R2, R2, UR13 ;  /* 0x0000000d02027c36 */ /* 0x000fe40008000000 */
[C---:B------:R-:W-:Y:S02]  /*0d30*/  IMAD R54, R3.reuse, 0x10, R54 ;  /* 0x0000001003367824 */ /* 0x040fe400078e0236 */
[----:B------:R-:W-:-:S03]  /*0d40*/  IMAD R53, R3, 0x10, R2 ;  /* 0x0000001003357824 */ /* 0x000fc600078e0202 */
[----:B--2---:R-:W-:Y:S04]  /*0d50*/  STS.128 [R54], R32 ;  /* 0x0000002036007388 */ /* 0x004fe80000000c00 */
[----:B---3--:R-:W-:Y:S01]  /*0d60*/  STS.128 [R53], R36 ;  /* 0x0000002435007388 */ /* 0x008fe20000000c00 */
[----:B------:R-:W-:Y:S06]  /*0d70*/  BAR.SYNC.DEFER_BLOCKING 0x0 ;  /* 0x0000000000007b1d */ /* 0x000fec0000010000 */
[----:B------:R-:W-:Y:S04]  /*0d80*/  LDSM.16.M88.2 R12, [R51] ;  /* 0x00000000330c783b */ /* 0x000fe80000000100 */
[----:B------:R-:W0:Y:S04]  /*0d90*/  LDSM.16.M88.4 R8, [R50] ;  /* 0x000000003208783b */ /* 0x000e280000000200 */
[----:B------:R-:W-:Y:S04]  /*0da0*/  LDSM.16.M88.2 R2, [R51+0x200] ;  /* 0x000200003302783b */ /* 0x000fe80000000100 */
[----:B------:R-:W1:Y:S04]  /*0db0*/  LDSM.16.M88.4 R4, [R50+0x400] ;  /* 0x000400003204783b */ /* 0x000e680000000200 */
[----:B------:R-:W-:Y:S04]  /*0dc0*/  LDSM.16.M88.2 R36, [R49] ;  /* 0x000000003124783b */ /* 0x000fe80000000100 */
[----:B------:R-:W2:Y:S01]  /*0dd0*/  LDSM.16.M88.4 R32, [R48] ;  /* 0x000000003020783b */ /* 0x000ea20000000200 */
[-C--:B0-----:R-:W-:Y:S08]  /*0de0*/  HMMA.16816.F32 R28, R8, R12.reuse, R28 ;  /* 0x0000000c081c723c */ /* 0x081ff0000000181c */
[C---:B-1----:R-:W-:Y:S01]  /*0df0*/  HMMA.16816.F32 R20, R4.reuse, R12, R20 ;  /* 0x0000000c0414723c */ /* 0x042fe20000001814 */
[----:B------:R-:W-:Y:S07]  /*0e00*/  LDSM.16.M88.4 R12, [R48+0x400] ;  /* 0x00040000300c783b */ /* 0x000fee0000000200 */
[-C--:B------:R-:W-:Y:S01]  /*0e10*/  HMMA.16816.F32 R16, R4, R2.reuse, R16 ;  /* 0x000000020410723c */ /* 0x080fe20000001810 */
[----:B------:R-:W0:Y:S01]  /*0e20*/  LDSM.16.M88.2 R6, [R49+0x200] ;  /* 0x000200003106783b */ /* 0x000e220000000100 */
[----:B------:R-:W-:Y:S06]  /*0e30*/  BAR.SYNC.DEFER_BLOCKING 0x0 ;  /* 0x0000000000007b1d */ /* 0x000fec0000010000 */
[----:B------:R-:W-:Y:S01]  /*0e40*/  HMMA.16816.F32 R24, R8, R2, R24 ;  /* 0x000000020818723c */ /* 0x000fe20000001818 */
[----:B------:R-:W3:Y:S04]  /*0e50*/  LDG.E.128 R40, desc[UR18][R40.64+0x40] ;  /* 0x0000401228287981 */ /* 0x000ee8000c1e1d00 */
[----:B------:R-:W4:Y:S03]  /*0e60*/  LDG.E.128 R44, desc[UR18][R44.64+0x40] ;  /* 0x000040122c2c7981 */ /* 0x000f26000c1e1d00 */
[----:B--2---:R-:W-:Y:S01]  /*0e70*/  HMMA.16816.F32 R28, R32, R36, R28 ;  /* 0x00000024201c723c */ /* 0x004fe2000000181c */
[----:B------:R-:W-:-:S11]  /*0e80*/  UIADD3 UR4, UPT, UPT, UR4, 0x8, URZ ;  /* 0x0000000804047890 */ /* 0x000fd6000fffe0ff */
[----:B0-----:R-:W-:Y:S08]  /*0e90*/  HMMA.16816.F32 R24, R32, R6, R24 ;  /* 0x000000062018723c */ /* 0x001ff00000001818 */
[C---:B------:R-:W-:Y:S08]  /*0ea0*/  HMMA.16816.F32 R20, R12.reuse, R36, R20 ;  /* 0x000000240c14723c */ /* 0x040ff00000001814 */
[----:B------:R-:W-:Y:S01]  /*0eb0*/  HMMA.16816.F32 R16, R12, R6, R16 ;  /* 0x000000060c10723c */ /* 0x000fe20000001810 */
[----:B---3--:R-:W-:Y:S04]  /*0ec0*/  STS.128 [R54], R40 ;  /* 0x0000002836007388 */ /* 0x008fe80000000c00 */
[----:B----4-:R-:W-:Y:S01]  /*0ed0*/  STS.128 [R53], R44 ;  /* 0x0000002c35007388 */ /* 0x010fe20000000c00 */
        /* <DEDUP_REMOVED lines=19> */
.L_x_8:
[----:B------:R-:W-:Y:S05]  /*1010*/  BRA.U UP0, `(.L_x_5) ;  /* 0x0000000100947547 */ /* 0x000fea000b800000 */
        /* <DEDUP_REMOVED lines=8> */
[----:B------:R-:W-:-:S04]  /*10a0*/  SHF.R.U32.HI R3, RZ, 0x3, R0 ;  /* 0x00000003ff037819 */ /* 0x000fc80000011600 */
[----:B------:R-:W-:Y:S02]  /*10b0*/  LOP3.LUT R3, R3, 0x3, RZ, 0xc0, !PT ;  /* 0x0000000303037812 */ /* 0x000fe400078ec0ff */
[----:B------:R-:W-:Y:S02]  /*10c0*/  LOP3.LUT R2, R2, 0xffffff80, RZ, 0xc0, !PT ;  /* 0xffffff8002027812 */ /* 0x000fe400078ec0ff */
[----:B------:R-:W-:-:S03]  /*10d0*/  LOP3.LUT R4, R3, 0x7, R0, 0x78, !PT ;  /* 0x0000000703047812 */ /* 0x000fc600078e7800 */
        /* <DEDUP_REMOVED lines=13> */
[----:B------:R-:W4:Y:S04]  /*11b0*/  LDSM.16.M88.2 R2, [R49+0x200] ;  /* 0x000200003102783b */ /* 0x000f280000000100 */
[----:B------:R-:W5:Y:S01]  /*11c0*/  LDSM.16.M88.4 R4, [R48+0x400] ;  /* 0x000400003004783b */ /* 0x000f620000000200 */
[C---:B0-----:R-:W-:Y:S08]  /*11d0*/  HMMA.16816.F32 R28, R32.reuse, R40, R28 ;  /* 0x00000028201c723c */ /* 0x041ff0000000181c */
[----:B-1----:R-:W-:Y:S08]  /*11e0*/  HMMA.16816.F32 R24, R32, R38, R24 ;  /* 0x000000262018723c */ /* 0x002ff00000001818 */
[C---:B--2---:R-:W-:Y:S08]  /*11f0*/  HMMA.16816.F32 R20, R12.reuse, R40, R20 ;  /* 0x000000280c14723c */ /* 0x044ff00000001814 */
[----:B------:R-:W-:Y:S08]  /*1200*/  HMMA.16816.F32 R16, R12, R38, R16 ;  /* 0x000000260c10723c */ /* 0x000ff00000001810 */
[C---:B---3--:R-:W-:Y:S08]  /*1210*/  HMMA.16816.F32 R28, R8.reuse, R36, R28 ;  /* 0x00000024081c723c */ /* 0x048ff0000000181c */
[----:B----4-:R-:W-:Y:S08]  /*1220*/  HMMA.16816.F32 R24, R8, R2, R24 ;  /* 0x000000020818723c */ /* 0x010ff00000001818 */
[C---:B-----5:R-:W-:Y:S08]  /*1230*/  HMMA.16816.F32 R20, R4.reuse, R36, R20 ;  /* 0x000000240414723c */ /* 0x060ff00000001814 */
[----:B------:R-:W-:Y:S01]  /*1240*/  HMMA.16816.F32 R16, R4, R2, R16 ;  /* 0x000000020410723c */ /* 0x000fe20000001810 */
[----:B------:R-:W-:-:S15]  /*1250*/  BAR.SYNC.DEFER_BLOCKING 0x0 ;  /* 0x0000000000007b1d */ /* 0x000fde0000010000 */
[----:B------:R-:W-:-:S04]  /*1260*/  NOP ;  /* 0x0000000000007918 */ /* 0x000fc80000000000 */
.L_x_5:
[----:B------:R-:W0:Y:S01]  /*1270*/  LDC R5, c[0x0][0x39c] ;  /* 0x0000e700ff057b82 */ /* 0x000e220000000800 */
[----:B------:R-:W-:Y:S01]  /*1280*/  SHF.R.U32.HI R2, RZ, 0x2, R0 ;  /* 0x00000002ff027819 */ /* 0x000fe20000011600 */
[C---:B------:R-:W-:Y:S01]  /*1290*/  IMAD.SHL.U32 R4, R0.reuse, 0x2, RZ ;  /* 0x0000000200047824 */ /* 0x040fe200078e00ff */
[----:B------:R-:W-:Y:S01]  /*12a0*/  LOP3.LUT R3, R0, 0x1f, RZ, 0xc0, !PT ;  /* 0x0000001f00037812 */ /* 0x000fe200078ec0ff */
[----:B------:R-:W-:Y:S01]  /*12b0*/  IMAD.U32 R7, RZ, RZ, UR12 ;  /* 0x0000000cff077e24 */ /* 0x000fe2000f8e00ff */
[----:B------:R-:W-:Y:S01]  /*12c0*/  LOP3.LUT R2, R2, 0xffe0, RZ, 0xc0, !PT ;  /* 0x0000ffe002027812 */ /* 0x000fe200078ec0ff */
[----:B------:R-:W-:Y:S01]  /*12d0*/  USHF.R.S32.HI UR12, URZ, 0x1f, UR12 ;  /* 0x0000001fff0c7899 */ /* 0x000fe2000801140c */
[----:B------:R-:W-:Y:S01]  /*12e0*/  LEA.HI R3, R3, UR5, RZ, 0x1e ;  /* 0x0000000503037c11 */ /* 0x000fe2000f8ff0ff */
[----:B------:R-:W1:Y:S01]  /*12f0*/  LDCU.64 UR4, c[0x0][0x390] ;  /* 0x00007200ff0477ac */ /* 0x000e620008000a00 */
[----:B------:R-:W-:Y:S02]  /*1300*/  LOP3.LUT R4, R7, 0x6, R4, 0xf8, !PT ;  /* 0x0000000607047812 */ /* 0x000fe400078ef804 */
[----:B------:R-:W-:Y:S01]  /*1310*/  SHF.R.U32.HI R9, RZ, 0x1, R0 ;  /* 0x00000001ff097819 */ /* 0x000fe20000011600 */
[----:B------:R-:W-:-:S03]  /*1320*/  IMAD.IADD R2, R2, 0x1, R3 ;  /* 0x0000000102027824 */ /* 0x000fc600078e0203 */
[----:B------:R-:W-:Y:S01]  /*1330*/  LOP3.LUT R9, R4, 0x30, R9, 0xf8, !PT ;  /* 0x0000003004097812 */ /* 0x000fe200078ef809 */
[----:B0-----:R-:W-:-:S04]  /*1340*/  IMAD R2, R2, R5, RZ ;  /* 0x0000000502027224 */ /* 0x001fc800078e02ff */
[C-C-:B------:R-:W-:Y:S01]  /*1350*/  IMAD R0, R5.reuse, 0x8, R2.reuse ;  /* 0x0000000805007824 */ /* 0x140fe200078e0202 */
[----:B------:R-:W-:Y:S01]  /*1360*/  IADD3 R3, P0, PT, R2, R9, RZ ;  /* 0x0000000902037210 */ /* 0x000fe20007f1e0ff */
[----:B------:R-:W-:-:S03]  /*1370*/  IMAD R4, R5, 0x10, R2 ;  /* 0x0000001005047824 */ /* 0x000fc600078e0202 */
[----:B------:R-:W-:Y:S01]  /*1380*/  LEA.HI.X.SX32 R6, R2, UR12, 0x1, P0 ;  /* 0x0000000c02067c11 */ /* 0x000fe200080f0eff */
[----:B------:R-:W-:Y:S01]  /*1390*/  IMAD R5, R5, 0x8, R4 ;  /* 0x0000000805057824 */ /* 0x000fe200078e0204 */
[-C--:B------:R-:W-:Y:S02]  /*13a0*/  IADD3 R11, P0, PT, R0, R9.reuse, RZ ;  /* 0x00000009000b7210 */ /* 0x080fe40007f1e0ff */
[C---:B-1----:R-:W-:Y:S02]  /*13b0*/  LEA R2, P2, R3.reuse, UR4, 0x2 ;  /* 0x0000000403027c11 */ /* 0x042fe4000f8410ff */
[----:B------:R-:W-:Y:S02]  /*13c0*/  IADD3 R7, P1, PT, R4, R9, RZ ;  /* 0x0000000904077210 */ /* 0x000fe40007f3e0ff */
[----:B------:R-:W-:Y:S02]  /*13d0*/  LEA.HI.X.SX32 R12, R0, UR12, 0x1, P0 ;  /* 0x0000000c000c7c11 */ /* 0x000fe400080f0eff */
[----:B------:R-:W-:-:S02]  /*13e0*/  LEA.HI.X R3, R3, UR5, R6, 0x2, P2 ;  /* 0x0000000503037c11 */ /* 0x000fc400090f1406 */
[----:B------:R-:W-:Y:S02]  /*13f0*/  IADD3 R0, P0, PT, R5, R9, RZ ;  /* 0x0000000905007210 */ /* 0x000fe40007f1e0ff */
[----:B------:R-:W-:Y:S01]  /*1400*/  LEA.HI.X.SX32 R10, R4, UR12, 0x1, P1 ;  /* 0x0000000c040a7c11 */ /* 0x000fe200088f0eff */
[----:B------:R-:W-:Y:S01]  /*1410*/  STG.E.64 desc[UR18][R2.64], R28 ;  /* 0x0000001c02007986 */ /* 0x000fe2000c101b12 */
[----:B------:R-:W-:Y:S02]  /*1420*/  LEA R4, P2, R11, UR4, 0x2 ;  /* 0x000000040b047c11 */ /* 0x000fe4000f8410ff */
[----:B------:R-:W-:Y:S02]  /*1430*/  LEA R6, P1, R7, UR4, 0x2 ;  /* 0x0000000407067c11 */ /* 0x000fe4000f8210ff */
[----:B------:R-:W-:Y:S02]  /*1440*/  LEA.HI.X.SX32 R9, R5, UR12, 0x1, P0 ;  /* 0x0000000c05097c11 */ /* 0x000fe400080f0eff */
[----:B------:R-:W-:-:S02]  /*1450*/  LEA R8, P0, R0, UR4, 0x2 ;  /* 0x0000000400087c11 */ /* 0x000fc4000f8010ff */
[----:B------:R-:W-:Y:S02]  /*1460*/  LEA.HI.X R5, R11, UR5, R12, 0x2, P2 ;  /* 0x000000050b057c11 */ /* 0x000fe400090f140c */
[----:B------:R-:W-:Y:S02]  /*1470*/  LEA.HI.X R7, R7, UR5, R10, 0x2, P1 ;  /* 0x0000000507077c11 */ /* 0x000fe400088f140a */
[----:B------:R-:W-:Y:S01]  /*1480*/  LEA.HI.X R9, R0, UR5, R9, 0x2, P0 ;  /* 0x0000000500097c11 */ /* 0x000fe200080f1409 */
[----:B------:R-:W-:Y:S04]  /*1490*/  STG.E.64 desc[UR18][R4.64], R30 ;  /* 0x0000001e04007986 */ /* 0x000fe8000c101b12 */
[----:B------:R-:W-:Y:S04]  /*14a0*/  STG.E.64 desc[UR18][R2.64+0x20], R24 ;  /* 0x0000201802007986 */ /* 0x000fe8000c101b12 */
[----:B------:R-:W-:Y:S04]  /*14b0*/  STG.E.64 desc[UR18][R4.64+0x20], R26 ;  /* 0x0000201a04007986 */ /* 0x000fe8000c101b12 */
[----:B------:R-:W-:Y:S04]  /*14c0*/  STG.E.64 desc[UR18][R6.64], R20 ;  /* 0x0000001406007986 */ /* 0x000fe8000c101b12 */
[----:B------:R-:W-:Y:S04]  /*14d0*/  STG.E.64 desc[UR18][R8.64], R22 ;  /* 0x0000001608007986 */ /* 0x000fe8000c101b12 */
[----:B------:R-:W-:Y:S04]  /*14e0*/  STG.E.64 desc[UR18][R6.64+0x20], R16 ;  /* 0x0000201006007986 */ /* 0x000fe8000c101b12 */
[----:B------:R-:W-:Y:S01]  /*14f0*/  STG.E.64 desc[UR18][R8.64+0x20], R18 ;  /* 0x0000201208007986 */ /* 0x000fe2000c101b12 */
[----:B------:R-:W-:Y:S06]  /*1500*/  BAR.SYNC.DEFER_BLOCKING 0x0 ;  /* 0x0000000000007b1d */ /* 0x000fec0000010000 */
[----:B------:R-:W-:Y:S05]  /*1510*/  EXIT ;  /* 0x000000000000794d */ /* 0x000fea0003800000 */
.L_x_9:
        /* <DEDUP_REMOVED lines=14> */
.L_x_11:


//--------------------- .nv.shared._Z14mma_matmul_2_1PK6__halfS1_Pfiii --------------------------
	.section	.nv.shared._Z14mma_matmul_2_1PK6__halfS1_Pfiii,"aw",@nobits
	.sectionflags	@""
	.align	16
.nv.shared._Z14mma_matmul_2_1PK6__halfS1_Pfiii:
	.zero		9216


//--------------------- .nv.shared.reserved.0     --------------------------
	.section	.nv.shared.reserved.0,"aw",@nobits
	.weak		__nv_reservedSMEM_offset_0_alias
	.size		__nv_reservedSMEM_offset_0_alias, 0, 64
	.other		__nv_reservedSMEM_offset_0_alias,@"STO_CUDA_RESERVED_SHARED STV_DEFAULT"
__nv_reservedSMEM_offset_0_alias:
	.zero		0
	.zero		64


//--------------------- .nv.shared._Z14mma_matmul_2_0PK6__halfS1_Pfiii --------------------------
	.section	.nv.shared._Z14mma_matmul_2_0PK6__halfS1_Pfiii,"aw",@nobits
	.sectionflags	@""
	.align	16
.nv.shared._Z14mma_matmul_2_0PK6__halfS1_Pfiii:
	.zero		9216


//--------------------- .nv.constant0._Z14mma_matmul_2_1PK6__halfS1_Pfiii --------------------------
	.section	.nv.constant0._Z14mma_matmul_2_1PK6__halfS1_Pfiii,"a",@progbits
	.sectionflags	@""
	.align	4
.nv.constant0._Z14mma_matmul_2_1PK6__halfS1_Pfiii:
	.zero		932


//--------------------- .nv.constant0._Z14mma_matmul_2_0PK6__halfS1_Pfiii --------------------------
	.section	.nv.constant0._Z14mma_matmul_2_0PK6__halfS1_Pfiii,"a",@progbits
	.sectionflags	@""
	.align	4
.nv.constant0._Z14mma_matmul_2_0PK6__halfS1_Pfiii:
	.zero		932


//--------------------- SYMBOLS --------------------------

	.type		.nv.reservedSmem.offset0,@object
	.size		.nv.reservedSmem.offset0,0x4
	.type		.nv.reservedSmem.cap,@object
	.size		.nv.reservedSmem.cap,0x4
